//
// Generated by NVIDIA NVVM Compiler
//
// Compiler Build ID: CL-36424714
// Cuda compilation tools, release 13.0, V13.0.88
// Based on NVVM 20.0.0
//

.version 9.0
.target sm_100
.address_size 64

	// .globl	preprocess_resize_nchw

.visible .entry preprocess_resize_nchw(
	.param .u64 .ptr .align 1 preprocess_resize_nchw_param_0,
	.param .u64 .ptr .align 1 preprocess_resize_nchw_param_1,
	.param .u32 preprocess_resize_nchw_param_2,
	.param .u32 preprocess_resize_nchw_param_3,
	.param .u32 preprocess_resize_nchw_param_4,
	.param .u32 preprocess_resize_nchw_param_5,
	.param .f32 preprocess_resize_nchw_param_6,
	.param .u64 .ptr .align 1 preprocess_resize_nchw_param_7,
	.param .u64 .ptr .align 1 preprocess_resize_nchw_param_8,
	.param .u32 preprocess_resize_nchw_param_9
)
{
	.reg .pred 	%p<9>;
	.reg .b16 	%rs<49>;
	.reg .b32 	%r<50>;
	.reg .b32 	%f<121>;
	.reg .b64 	%rd<41>;

	ld.param.u64 	%rd5, [preprocess_resize_nchw_param_0];
	ld.param.u64 	%rd6, [preprocess_resize_nchw_param_1];
	ld.param.u32 	%r7, [preprocess_resize_nchw_param_2];
	ld.param.u32 	%r8, [preprocess_resize_nchw_param_3];
	ld.param.u32 	%r12, [preprocess_resize_nchw_param_4];
	ld.param.u32 	%r10, [preprocess_resize_nchw_param_5];
	ld.param.f32 	%f5, [preprocess_resize_nchw_param_6];
	ld.param.u32 	%r11, [preprocess_resize_nchw_param_9];
	cvta.to.global.u64 	%rd1, %rd6;
	cvta.to.global.u64 	%rd2, %rd5;
	mov.u32 	%r13, %ctaid.x;
	mov.u32 	%r14, %ntid.x;
	mov.u32 	%r15, %tid.x;
	mad.lo.s32 	%r1, %r13, %r14, %r15;
	mov.u32 	%r16, %ctaid.y;
	mov.u32 	%r17, %ntid.y;
	mov.u32 	%r18, %tid.y;
	mad.lo.s32 	%r19, %r16, %r17, %r18;
	setp.ge.s32 	%p1, %r1, %r10;
	setp.ge.s32 	%p2, %r19, %r12;
	or.pred  	%p3, %p1, %p2;
	@%p3 bra 	$L__BB0_4;
	ld.param.u64 	%rd39, [preprocess_resize_nchw_param_8];
	ld.param.u64 	%rd37, [preprocess_resize_nchw_param_7];
	cvt.rn.f32.s32 	%f6, %r8;
	cvt.rn.f32.s32 	%f7, %r10;
	div.rn.f32 	%f8, %f6, %f7;
	cvt.rn.f32.s32 	%f9, %r7;
	cvt.rn.f32.u32 	%f10, %r12;
	div.rn.f32 	%f11, %f9, %f10;
	cvt.rn.f32.s32 	%f12, %r1;
	add.f32 	%f13, %f12, 0f3F000000;
	fma.rn.f32 	%f14, %f13, %f8, 0fBF000000;
	cvt.rn.f32.u32 	%f15, %r19;
	add.f32 	%f16, %f15, 0f3F000000;
	fma.rn.f32 	%f17, %f16, %f11, 0fBF000000;
	cvt.rmi.f32.f32 	%f18, %f14;
	cvt.rzi.s32.f32 	%r20, %f18;
	cvt.rmi.f32.f32 	%f19, %f17;
	cvt.rzi.s32.f32 	%r21, %f19;
	add.s32 	%r22, %r20, 1;
	add.s32 	%r23, %r21, 1;
	add.s32 	%r24, %r8, -1;
	min.s32 	%r25, %r20, %r24;
	max.s32 	%r26, %r25, 0;
	min.s32 	%r27, %r22, %r24;
	max.s32 	%r28, %r27, 0;
	add.s32 	%r29, %r7, -1;
	min.s32 	%r30, %r21, %r29;
	max.s32 	%r31, %r30, 0;
	min.s32 	%r32, %r23, %r29;
	max.s32 	%r33, %r32, 0;
	sub.f32 	%f20, %f14, %f18;
	sub.f32 	%f21, %f17, %f19;
	mul.lo.s32 	%r34, %r31, %r8;
	add.s32 	%r35, %r34, %r26;
	mul.lo.s32 	%r3, %r35, 3;
	add.s32 	%r36, %r28, %r34;
	mul.lo.s32 	%r4, %r36, 3;
	mul.lo.s32 	%r37, %r33, %r8;
	add.s32 	%r38, %r37, %r26;
	mul.lo.s32 	%r5, %r38, 3;
	add.s32 	%r39, %r37, %r28;
	mul.lo.s32 	%r6, %r39, 3;
	mov.f32 	%f22, 0f3F800000;
	sub.f32 	%f23, %f22, %f20;
	sub.f32 	%f24, %f22, %f21;
	mul.f32 	%f1, %f24, %f23;
	mul.f32 	%f2, %f20, %f24;
	mul.f32 	%f3, %f21, %f23;
	mul.f32 	%f4, %f21, %f20;
	setp.eq.s64 	%p4, %rd37, 0;
	setp.eq.s64 	%p5, %rd39, 0;
	or.pred  	%p6, %p4, %p5;
	@%p6 bra 	$L__BB0_3;
	ld.param.u64 	%rd40, [preprocess_resize_nchw_param_8];
	ld.param.u64 	%rd38, [preprocess_resize_nchw_param_7];
	cvta.to.global.u64 	%rd21, %rd40;
	cvta.to.global.u64 	%rd22, %rd38;
	setp.eq.s32 	%p8, %r11, 0;
	cvt.s64.s32 	%rd23, %r3;
	add.s64 	%rd24, %rd2, %rd23;
	ld.global.nc.u8 	%rs25, [%rd24];
	cvt.u16.u8 	%rs26, %rs25;
	cvt.rn.f32.u16 	%f67, %rs26;
	cvt.s64.s32 	%rd25, %r4;
	add.s64 	%rd26, %rd2, %rd25;
	ld.global.nc.u8 	%rs27, [%rd26];
	cvt.u16.u8 	%rs28, %rs27;
	cvt.rn.f32.u16 	%f68, %rs28;
	cvt.s64.s32 	%rd27, %r5;
	add.s64 	%rd28, %rd2, %rd27;
	ld.global.nc.u8 	%rs29, [%rd28];
	cvt.u16.u8 	%rs30, %rs29;
	cvt.rn.f32.u16 	%f69, %rs30;
	cvt.s64.s32 	%rd29, %r6;
	add.s64 	%rd30, %rd2, %rd29;
	ld.global.nc.u8 	%rs31, [%rd30];
	cvt.u16.u8 	%rs32, %rs31;
	cvt.rn.f32.u16 	%f70, %rs32;
	mul.f32 	%f71, %f2, %f68;
	fma.rn.f32 	%f72, %f1, %f67, %f71;
	fma.rn.f32 	%f73, %f3, %f69, %f72;
	fma.rn.f32 	%f74, %f4, %f70, %f73;
	add.f32 	%f75, %f74, 0f3F000000;
	max.f32 	%f76, %f75, 0f00000000;
	min.f32 	%f77, %f76, 0f437F0000;
	mul.f32 	%f78, %f5, %f77;
	ld.global.nc.f32 	%f79, [%rd22];
	sub.f32 	%f80, %f78, %f79;
	ld.global.nc.f32 	%f81, [%rd21];
	div.rn.f32 	%f82, %f80, %f81;
	max.f32 	%f83, %f82, 0f00000000;
	selp.f32 	%f84, %f82, %f83, %p8;
	mad.lo.s32 	%r45, %r19, %r10, %r1;
	mul.wide.s32 	%rd31, %r45, 4;
	add.s64 	%rd32, %rd1, %rd31;
	st.global.f32 	[%rd32], %f84;
	ld.global.nc.u8 	%rs33, [%rd24+1];
	cvt.u16.u8 	%rs34, %rs33;
	cvt.rn.f32.u16 	%f85, %rs34;
	ld.global.nc.u8 	%rs35, [%rd26+1];
	cvt.u16.u8 	%rs36, %rs35;
	cvt.rn.f32.u16 	%f86, %rs36;
	ld.global.nc.u8 	%rs37, [%rd28+1];
	cvt.u16.u8 	%rs38, %rs37;
	cvt.rn.f32.u16 	%f87, %rs38;
	ld.global.nc.u8 	%rs39, [%rd30+1];
	cvt.u16.u8 	%rs40, %rs39;
	cvt.rn.f32.u16 	%f88, %rs40;
	mul.f32 	%f89, %f2, %f86;
	fma.rn.f32 	%f90, %f1, %f85, %f89;
	fma.rn.f32 	%f91, %f3, %f87, %f90;
	fma.rn.f32 	%f92, %f4, %f88, %f91;
	add.f32 	%f93, %f92, 0f3F000000;
	max.f32 	%f94, %f93, 0f00000000;
	min.f32 	%f95, %f94, 0f437F0000;
	mul.f32 	%f96, %f5, %f95;
	ld.global.nc.f32 	%f97, [%rd22+4];
	sub.f32 	%f98, %f96, %f97;
	ld.global.nc.f32 	%f99, [%rd21+4];
	div.rn.f32 	%f100, %f98, %f99;
	max.f32 	%f101, %f100, 0f00000000;
	selp.f32 	%f102, %f100, %f101, %p8;
	add.s32 	%r46, %r12, %r19;
	mad.lo.s32 	%r47, %r46, %r10, %r1;
	mul.wide.s32 	%rd33, %r47, 4;
	add.s64 	%rd34, %rd1, %rd33;
	st.global.f32 	[%rd34], %f102;
	ld.global.nc.u8 	%rs41, [%rd24+2];
	cvt.u16.u8 	%rs42, %rs41;
	cvt.rn.f32.u16 	%f103, %rs42;
	ld.global.nc.u8 	%rs43, [%rd26+2];
	cvt.u16.u8 	%rs44, %rs43;
	cvt.rn.f32.u16 	%f104, %rs44;
	ld.global.nc.u8 	%rs45, [%rd28+2];
	cvt.u16.u8 	%rs46, %rs45;
	cvt.rn.f32.u16 	%f105, %rs46;
	ld.global.nc.u8 	%rs47, [%rd30+2];
	cvt.u16.u8 	%rs48, %rs47;
	cvt.rn.f32.u16 	%f106, %rs48;
	mul.f32 	%f107, %f2, %f104;
	fma.rn.f32 	%f108, %f1, %f103, %f107;
	fma.rn.f32 	%f109, %f3, %f105, %f108;
	fma.rn.f32 	%f110, %f4, %f106, %f109;
	add.f32 	%f111, %f110, 0f3F000000;
	max.f32 	%f112, %f111, 0f00000000;
	min.f32 	%f113, %f112, 0f437F0000;
	mul.f32 	%f114, %f5, %f113;
	ld.global.nc.f32 	%f115, [%rd22+8];
	sub.f32 	%f116, %f114, %f115;
	ld.global.nc.f32 	%f117, [%rd21+8];
	div.rn.f32 	%f118, %f116, %f117;
	max.f32 	%f119, %f118, 0f00000000;
	selp.f32 	%f120, %f118, %f119, %p8;
	add.s32 	%r48, %r46, %r12;
	mad.lo.s32 	%r49, %r48, %r10, %r1;
	mul.wide.s32 	%rd35, %r49, 4;
	add.s64 	%rd36, %rd1, %rd35;
	st.global.f32 	[%rd36], %f120;
	bra.uni 	$L__BB0_4;
$L__BB0_3:
	setp.eq.s32 	%p7, %r11, 0;
	cvt.s64.s32 	%rd7, %r3;
	add.s64 	%rd8, %rd2, %rd7;
	ld.global.nc.u8 	%rs1, [%rd8];
	cvt.u16.u8 	%rs2, %rs1;
	cvt.rn.f32.u16 	%f25, %rs2;
	cvt.s64.s32 	%rd9, %r4;
	add.s64 	%rd10, %rd2, %rd9;
	ld.global.nc.u8 	%rs3, [%rd10];
	cvt.u16.u8 	%rs4, %rs3;
	cvt.rn.f32.u16 	%f26, %rs4;
	cvt.s64.s32 	%rd11, %r5;
	add.s64 	%rd12, %rd2, %rd11;
	ld.global.nc.u8 	%rs5, [%rd12];
	cvt.u16.u8 	%rs6, %rs5;
	cvt.rn.f32.u16 	%f27, %rs6;
	cvt.s64.s32 	%rd13, %r6;
	add.s64 	%rd14, %rd2, %rd13;
	ld.global.nc.u8 	%rs7, [%rd14];
	cvt.u16.u8 	%rs8, %rs7;
	cvt.rn.f32.u16 	%f28, %rs8;
	mul.f32 	%f29, %f2, %f26;
	fma.rn.f32 	%f30, %f1, %f25, %f29;
	fma.rn.f32 	%f31, %f3, %f27, %f30;
	fma.rn.f32 	%f32, %f4, %f28, %f31;
	add.f32 	%f33, %f32, 0f3F000000;
	max.f32 	%f34, %f33, 0f00000000;
	min.f32 	%f35, %f34, 0f437F0000;
	mul.f32 	%f36, %f5, %f35;
	max.f32 	%f37, %f36, 0f00000000;
	selp.f32 	%f38, %f36, %f37, %p7;
	mad.lo.s32 	%r40, %r19, %r10, %r1;
	mul.wide.s32 	%rd15, %r40, 4;
	add.s64 	%rd16, %rd1, %rd15;
	st.global.f32 	[%rd16], %f38;
	ld.global.nc.u8 	%rs9, [%rd8+1];
	cvt.u16.u8 	%rs10, %rs9;
	cvt.rn.f32.u16 	%f39, %rs10;
	ld.global.nc.u8 	%rs11, [%rd10+1];
	cvt.u16.u8 	%rs12, %rs11;
	cvt.rn.f32.u16 	%f40, %rs12;
	ld.global.nc.u8 	%rs13, [%rd12+1];
	cvt.u16.u8 	%rs14, %rs13;
	cvt.rn.f32.u16 	%f41, %rs14;
	ld.global.nc.u8 	%rs15, [%rd14+1];
	cvt.u16.u8 	%rs16, %rs15;
	cvt.rn.f32.u16 	%f42, %rs16;
	mul.f32 	%f43, %f2, %f40;
	fma.rn.f32 	%f44, %f1, %f39, %f43;
	fma.rn.f32 	%f45, %f3, %f41, %f44;
	fma.rn.f32 	%f46, %f4, %f42, %f45;
	add.f32 	%f47, %f46, 0f3F000000;
	max.f32 	%f48, %f47, 0f00000000;
	min.f32 	%f49, %f48, 0f437F0000;
	mul.f32 	%f50, %f5, %f49;
	max.f32 	%f51, %f50, 0f00000000;
	selp.f32 	%f52, %f50, %f51, %p7;
	add.s32 	%r41, %r12, %r19;
	mad.lo.s32 	%r42, %r41, %r10, %r1;
	mul.wide.s32 	%rd17, %r42, 4;
	add.s64 	%rd18, %rd1, %rd17;
	st.global.f32 	[%rd18], %f52;
	ld.global.nc.u8 	%rs17, [%rd8+2];
	cvt.u16.u8 	%rs18, %rs17;
	cvt.rn.f32.u16 	%f53, %rs18;
	ld.global.nc.u8 	%rs19, [%rd10+2];
	cvt.u16.u8 	%rs20, %rs19;
	cvt.rn.f32.u16 	%f54, %rs20;
	ld.global.nc.u8 	%rs21, [%rd12+2];
	cvt.u16.u8 	%rs22, %rs21;
	cvt.rn.f32.u16 	%f55, %rs22;
	ld.global.nc.u8 	%rs23, [%rd14+2];
	cvt.u16.u8 	%rs24, %rs23;
	cvt.rn.f32.u16 	%f56, %rs24;
	mul.f32 	%f57, %f2, %f54;
	fma.rn.f32 	%f58, %f1, %f53, %f57;
	fma.rn.f32 	%f59, %f3, %f55, %f58;
	fma.rn.f32 	%f60, %f4, %f56, %f59;
	add.f32 	%f61, %f60, 0f3F000000;
	max.f32 	%f62, %f61, 0f00000000;
	min.f32 	%f63, %f62, 0f437F0000;
	mul.f32 	%f64, %f5, %f63;
	max.f32 	%f65, %f64, 0f00000000;
	selp.f32 	%f66, %f64, %f65, %p7;
	add.s32 	%r43, %r41, %r12;
	mad.lo.s32 	%r44, %r43, %r10, %r1;
	mul.wide.s32 	%rd19, %r44, 4;
	add.s64 	%rd20, %rd1, %rd19;
	st.global.f32 	[%rd20], %f66;
$L__BB0_4:
	ret;

}
	// .globl	preprocess_letterbox_nchw
.visible .entry preprocess_letterbox_nchw(
	.param .u64 .ptr .align 1 preprocess_letterbox_nchw_param_0,
	.param .u64 .ptr .align 1 preprocess_letterbox_nchw_param_1,
	.param .u32 preprocess_letterbox_nchw_param_2,
	.param .u32 preprocess_letterbox_nchw_param_3,
	.param .u32 preprocess_letterbox_nchw_param_4,
	.param .u32 preprocess_letterbox_nchw_param_5,
	.param .u32 preprocess_letterbox_nchw_param_6,
	.param .u32 preprocess_letterbox_nchw_param_7,
	.param .u32 preprocess_letterbox_nchw_param_8,
	.param .u32 preprocess_letterbox_nchw_param_9,
	.param .f32 preprocess_letterbox_nchw_param_10,
	.param .f32 preprocess_letterbox_nchw_param_11,
	.param .u64 .ptr .align 1 preprocess_letterbox_nchw_param_12,
	.param .u64 .ptr .align 1 preprocess_letterbox_nchw_param_13,
	.param .u32 preprocess_letterbox_nchw_param_14
)
{
	.reg .pred 	%p<23>;
	.reg .b16 	%rs<49>;
	.reg .b32 	%r<48>;
	.reg .b32 	%f<142>;
	.reg .b64 	%rd<45>;

	ld.param.u64 	%rd7, [preprocess_letterbox_nchw_param_0];
	ld.param.u64 	%rd8, [preprocess_letterbox_nchw_param_1];
	ld.param.u32 	%r11, [preprocess_letterbox_nchw_param_2];
	ld.param.u32 	%r12, [preprocess_letterbox_nchw_param_3];
	ld.param.u32 	%r20, [preprocess_letterbox_nchw_param_4];
	ld.param.u32 	%r14, [preprocess_letterbox_nchw_param_5];
	ld.param.u32 	%r15, [preprocess_letterbox_nchw_param_6];
	ld.param.u32 	%r16, [preprocess_letterbox_nchw_param_7];
	ld.param.u32 	%r17, [preprocess_letterbox_nchw_param_8];
	ld.param.u32 	%r18, [preprocess_letterbox_nchw_param_9];
	ld.param.f32 	%f5, [preprocess_letterbox_nchw_param_10];
	ld.param.f32 	%f6, [preprocess_letterbox_nchw_param_11];
	ld.param.u64 	%rd5, [preprocess_letterbox_nchw_param_12];
	ld.param.u64 	%rd6, [preprocess_letterbox_nchw_param_13];
	ld.param.u32 	%r19, [preprocess_letterbox_nchw_param_14];
	cvta.to.global.u64 	%rd1, %rd8;
	cvta.to.global.u64 	%rd2, %rd6;
	cvta.to.global.u64 	%rd3, %rd5;
	cvta.to.global.u64 	%rd4, %rd7;
	mov.u32 	%r21, %ctaid.x;
	mov.u32 	%r22, %ntid.x;
	mov.u32 	%r23, %tid.x;
	mad.lo.s32 	%r1, %r21, %r22, %r23;
	mov.u32 	%r24, %ctaid.y;
	mov.u32 	%r25, %ntid.y;
	mov.u32 	%r26, %tid.y;
	mad.lo.s32 	%r27, %r24, %r25, %r26;
	setp.ge.s32 	%p1, %r1, %r14;
	setp.ge.s32 	%p2, %r27, %r20;
	or.pred  	%p3, %p1, %p2;
	@%p3 bra 	$L__BB1_8;
	mul.lo.s32 	%r3, %r14, %r20;
	mad.lo.s32 	%r4, %r14, %r27, %r1;
	sub.s32 	%r5, %r1, %r18;
	sub.s32 	%r6, %r27, %r17;
	setp.lt.s32 	%p4, %r5, 0;
	setp.ge.s32 	%p5, %r5, %r16;
	or.pred  	%p6, %p4, %p5;
	setp.lt.s32 	%p7, %r6, 0;
	setp.ge.s32 	%p8, %r6, %r15;
	or.pred  	%p9, %p7, %p8;
	or.pred  	%p11, %p6, %p9;
	not.pred 	%p12, %p11;
	@%p12 bra 	$L__BB1_5;
	setp.eq.s64 	%p18, %rd5, 0;
	setp.eq.s64 	%p19, %rd6, 0;
	or.pred  	%p20, %p18, %p19;
	@%p20 bra 	$L__BB1_4;
	setp.eq.s32 	%p22, %r19, 0;
	ld.global.nc.f32 	%f124, [%rd3];
	sub.f32 	%f125, %f5, %f124;
	ld.global.nc.f32 	%f126, [%rd2];
	div.rn.f32 	%f127, %f125, %f126;
	max.f32 	%f128, %f127, 0f00000000;
	selp.f32 	%f129, %f127, %f128, %p22;
	mul.wide.s32 	%rd40, %r4, 4;
	add.s64 	%rd41, %rd1, %rd40;
	st.global.f32 	[%rd41], %f129;
	ld.global.nc.f32 	%f130, [%rd3+4];
	sub.f32 	%f131, %f5, %f130;
	ld.global.nc.f32 	%f132, [%rd2+4];
	div.rn.f32 	%f133, %f131, %f132;
	max.f32 	%f134, %f133, 0f00000000;
	selp.f32 	%f135, %f133, %f134, %p22;
	mul.wide.s32 	%rd42, %r3, 4;
	add.s64 	%rd43, %rd41, %rd42;
	st.global.f32 	[%rd43], %f135;
	ld.global.nc.f32 	%f136, [%rd3+8];
	sub.f32 	%f137, %f5, %f136;
	ld.global.nc.f32 	%f138, [%rd2+8];
	div.rn.f32 	%f139, %f137, %f138;
	max.f32 	%f140, %f139, 0f00000000;
	selp.f32 	%f141, %f139, %f140, %p22;
	add.s64 	%rd44, %rd43, %rd42;
	st.global.f32 	[%rd44], %f141;
	bra.uni 	$L__BB1_8;
$L__BB1_4:
	setp.eq.s32 	%p21, %r19, 0;
	max.f32 	%f122, %f5, 0f00000000;
	selp.f32 	%f123, %f5, %f122, %p21;
	mul.wide.s32 	%rd35, %r4, 4;
	add.s64 	%rd36, %rd1, %rd35;
	st.global.f32 	[%rd36], %f123;
	mul.wide.s32 	%rd37, %r3, 4;
	add.s64 	%rd38, %rd36, %rd37;
	st.global.f32 	[%rd38], %f123;
	add.s64 	%rd39, %rd38, %rd37;
	st.global.f32 	[%rd39], %f123;
	bra.uni 	$L__BB1_8;
$L__BB1_5:
	cvt.rn.f32.s32 	%f7, %r12;
	cvt.rn.f32.s32 	%f8, %r16;
	div.rn.f32 	%f9, %f7, %f8;
	cvt.rn.f32.s32 	%f10, %r11;
	cvt.rn.f32.s32 	%f11, %r15;
	div.rn.f32 	%f12, %f10, %f11;
	cvt.rn.f32.u32 	%f13, %r5;
	add.f32 	%f14, %f13, 0f3F000000;
	fma.rn.f32 	%f15, %f9, %f14, 0fBF000000;
	cvt.rn.f32.u32 	%f16, %r6;
	add.f32 	%f17, %f16, 0f3F000000;
	fma.rn.f32 	%f18, %f12, %f17, 0fBF000000;
	cvt.rmi.f32.f32 	%f19, %f15;
	cvt.rzi.s32.f32 	%r28, %f19;
	cvt.rmi.f32.f32 	%f20, %f18;
	cvt.rzi.s32.f32 	%r29, %f20;
	add.s32 	%r30, %r28, 1;
	add.s32 	%r31, %r29, 1;
	add.s32 	%r32, %r12, -1;
	min.s32 	%r33, %r28, %r32;
	max.s32 	%r34, %r33, 0;
	min.s32 	%r35, %r30, %r32;
	max.s32 	%r36, %r35, 0;
	add.s32 	%r37, %r11, -1;
	min.s32 	%r38, %r29, %r37;
	max.s32 	%r39, %r38, 0;
	min.s32 	%r40, %r31, %r37;
	max.s32 	%r41, %r40, 0;
	sub.f32 	%f21, %f15, %f19;
	sub.f32 	%f22, %f18, %f20;
	mul.lo.s32 	%r42, %r39, %r12;
	add.s32 	%r43, %r42, %r34;
	mul.lo.s32 	%r7, %r43, 3;
	add.s32 	%r44, %r36, %r42;
	mul.lo.s32 	%r8, %r44, 3;
	mul.lo.s32 	%r45, %r41, %r12;
	add.s32 	%r46, %r45, %r34;
	mul.lo.s32 	%r9, %r46, 3;
	add.s32 	%r47, %r45, %r36;
	mul.lo.s32 	%r10, %r47, 3;
	mov.f32 	%f23, 0f3F800000;
	sub.f32 	%f24, %f23, %f21;
	sub.f32 	%f25, %f23, %f22;
	mul.f32 	%f1, %f25, %f24;
	mul.f32 	%f2, %f21, %f25;
	mul.f32 	%f3, %f22, %f24;
	mul.f32 	%f4, %f22, %f21;
	setp.eq.s64 	%p13, %rd5, 0;
	setp.eq.s64 	%p14, %rd6, 0;
	or.pred  	%p15, %p13, %p14;
	@%p15 bra 	$L__BB1_7;
	setp.eq.s32 	%p17, %r19, 0;
	cvt.s64.s32 	%rd22, %r7;
	add.s64 	%rd23, %rd4, %rd22;
	ld.global.nc.u8 	%rs25, [%rd23];
	cvt.u16.u8 	%rs26, %rs25;
	cvt.rn.f32.u16 	%f68, %rs26;
	cvt.s64.s32 	%rd24, %r8;
	add.s64 	%rd25, %rd4, %rd24;
	ld.global.nc.u8 	%rs27, [%rd25];
	cvt.u16.u8 	%rs28, %rs27;
	cvt.rn.f32.u16 	%f69, %rs28;
	cvt.s64.s32 	%rd26, %r9;
	add.s64 	%rd27, %rd4, %rd26;
	ld.global.nc.u8 	%rs29, [%rd27];
	cvt.u16.u8 	%rs30, %rs29;
	cvt.rn.f32.u16 	%f70, %rs30;
	cvt.s64.s32 	%rd28, %r10;
	add.s64 	%rd29, %rd4, %rd28;
	ld.global.nc.u8 	%rs31, [%rd29];
	cvt.u16.u8 	%rs32, %rs31;
	cvt.rn.f32.u16 	%f71, %rs32;
	mul.f32 	%f72, %f2, %f69;
	fma.rn.f32 	%f73, %f1, %f68, %f72;
	fma.rn.f32 	%f74, %f3, %f70, %f73;
	fma.rn.f32 	%f75, %f4, %f71, %f74;
	add.f32 	%f76, %f75, 0f3F000000;
	max.f32 	%f77, %f76, 0f00000000;
	min.f32 	%f78, %f77, 0f437F0000;
	mul.f32 	%f79, %f6, %f78;
	ld.global.nc.f32 	%f80, [%rd3];
	sub.f32 	%f81, %f79, %f80;
	ld.global.nc.f32 	%f82, [%rd2];
	div.rn.f32 	%f83, %f81, %f82;
	max.f32 	%f84, %f83, 0f00000000;
	selp.f32 	%f85, %f83, %f84, %p17;
	mul.wide.s32 	%rd30, %r4, 4;
	add.s64 	%rd31, %rd1, %rd30;
	st.global.f32 	[%rd31], %f85;
	ld.global.nc.u8 	%rs33, [%rd23+1];
	cvt.u16.u8 	%rs34, %rs33;
	cvt.rn.f32.u16 	%f86, %rs34;
	ld.global.nc.u8 	%rs35, [%rd25+1];
	cvt.u16.u8 	%rs36, %rs35;
	cvt.rn.f32.u16 	%f87, %rs36;
	ld.global.nc.u8 	%rs37, [%rd27+1];
	cvt.u16.u8 	%rs38, %rs37;
	cvt.rn.f32.u16 	%f88, %rs38;
	ld.global.nc.u8 	%rs39, [%rd29+1];
	cvt.u16.u8 	%rs40, %rs39;
	cvt.rn.f32.u16 	%f89, %rs40;
	mul.f32 	%f90, %f2, %f87;
	fma.rn.f32 	%f91, %f1, %f86, %f90;
	fma.rn.f32 	%f92, %f3, %f88, %f91;
	fma.rn.f32 	%f93, %f4, %f89, %f92;
	add.f32 	%f94, %f93, 0f3F000000;
	max.f32 	%f95, %f94, 0f00000000;
	min.f32 	%f96, %f95, 0f437F0000;
	mul.f32 	%f97, %f6, %f96;
	ld.global.nc.f32 	%f98, [%rd3+4];
	sub.f32 	%f99, %f97, %f98;
	ld.global.nc.f32 	%f100, [%rd2+4];
	div.rn.f32 	%f101, %f99, %f100;
	max.f32 	%f102, %f101, 0f00000000;
	selp.f32 	%f103, %f101, %f102, %p17;
	mul.wide.s32 	%rd32, %r3, 4;
	add.s64 	%rd33, %rd31, %rd32;
	st.global.f32 	[%rd33], %f103;
	ld.global.nc.u8 	%rs41, [%rd23+2];
	cvt.u16.u8 	%rs42, %rs41;
	cvt.rn.f32.u16 	%f104, %rs42;
	ld.global.nc.u8 	%rs43, [%rd25+2];
	cvt.u16.u8 	%rs44, %rs43;
	cvt.rn.f32.u16 	%f105, %rs44;
	ld.global.nc.u8 	%rs45, [%rd27+2];
	cvt.u16.u8 	%rs46, %rs45;
	cvt.rn.f32.u16 	%f106, %rs46;
	ld.global.nc.u8 	%rs47, [%rd29+2];
	cvt.u16.u8 	%rs48, %rs47;
	cvt.rn.f32.u16 	%f107, %rs48;
	mul.f32 	%f108, %f2, %f105;
	fma.rn.f32 	%f109, %f1, %f104, %f108;
	fma.rn.f32 	%f110, %f3, %f106, %f109;
	fma.rn.f32 	%f111, %f4, %f107, %f110;
	add.f32 	%f112, %f111, 0f3F000000;
	max.f32 	%f113, %f112, 0f00000000;
	min.f32 	%f114, %f113, 0f437F0000;
	mul.f32 	%f115, %f6, %f114;
	ld.global.nc.f32 	%f116, [%rd3+8];
	sub.f32 	%f117, %f115, %f116;
	ld.global.nc.f32 	%f118, [%rd2+8];
	div.rn.f32 	%f119, %f117, %f118;
	max.f32 	%f120, %f119, 0f00000000;
	selp.f32 	%f121, %f119, %f120, %p17;
	add.s64 	%rd34, %rd33, %rd32;
	st.global.f32 	[%rd34], %f121;
	bra.uni 	$L__BB1_8;
$L__BB1_7:
	setp.eq.s32 	%p16, %r19, 0;
	cvt.s64.s32 	%rd9, %r7;
	add.s64 	%rd10, %rd4, %rd9;
	ld.global.nc.u8 	%rs1, [%rd10];
	cvt.u16.u8 	%rs2, %rs1;
	cvt.rn.f32.u16 	%f26, %rs2;
	cvt.s64.s32 	%rd11, %r8;
	add.s64 	%rd12, %rd4, %rd11;
	ld.global.nc.u8 	%rs3, [%rd12];
	cvt.u16.u8 	%rs4, %rs3;
	cvt.rn.f32.u16 	%f27, %rs4;
	cvt.s64.s32 	%rd13, %r9;
	add.s64 	%rd14, %rd4, %rd13;
	ld.global.nc.u8 	%rs5, [%rd14];
	cvt.u16.u8 	%rs6, %rs5;
	cvt.rn.f32.u16 	%f28, %rs6;
	cvt.s64.s32 	%rd15, %r10;
	add.s64 	%rd16, %rd4, %rd15;
	ld.global.nc.u8 	%rs7, [%rd16];
	cvt.u16.u8 	%rs8, %rs7;
	cvt.rn.f32.u16 	%f29, %rs8;
	mul.f32 	%f30, %f2, %f27;
	fma.rn.f32 	%f31, %f1, %f26, %f30;
	fma.rn.f32 	%f32, %f3, %f28, %f31;
	fma.rn.f32 	%f33, %f4, %f29, %f32;
	add.f32 	%f34, %f33, 0f3F000000;
	max.f32 	%f35, %f34, 0f00000000;
	min.f32 	%f36, %f35, 0f437F0000;
	mul.f32 	%f37, %f6, %f36;
	max.f32 	%f38, %f37, 0f00000000;
	selp.f32 	%f39, %f37, %f38, %p16;
	mul.wide.s32 	%rd17, %r4, 4;
	add.s64 	%rd18, %rd1, %rd17;
	st.global.f32 	[%rd18], %f39;
	ld.global.nc.u8 	%rs9, [%rd10+1];
	cvt.u16.u8 	%rs10, %rs9;
	cvt.rn.f32.u16 	%f40, %rs10;
	ld.global.nc.u8 	%rs11, [%rd12+1];
	cvt.u16.u8 	%rs12, %rs11;
	cvt.rn.f32.u16 	%f41, %rs12;
	ld.global.nc.u8 	%rs13, [%rd14+1];
	cvt.u16.u8 	%rs14, %rs13;
	cvt.rn.f32.u16 	%f42, %rs14;
	ld.global.nc.u8 	%rs15, [%rd16+1];
	cvt.u16.u8 	%rs16, %rs15;
	cvt.rn.f32.u16 	%f43, %rs16;
	mul.f32 	%f44, %f2, %f41;
	fma.rn.f32 	%f45, %f1, %f40, %f44;
	fma.rn.f32 	%f46, %f3, %f42, %f45;
	fma.rn.f32 	%f47, %f4, %f43, %f46;
	add.f32 	%f48, %f47, 0f3F000000;
	max.f32 	%f49, %f48, 0f00000000;
	min.f32 	%f50, %f49, 0f437F0000;
	mul.f32 	%f51, %f6, %f50;
	max.f32 	%f52, %f51, 0f00000000;
	selp.f32 	%f53, %f51, %f52, %p16;
	mul.wide.s32 	%rd19, %r3, 4;
	add.s64 	%rd20, %rd18, %rd19;
	st.global.f32 	[%rd20], %f53;
	ld.global.nc.u8 	%rs17, [%rd10+2];
	cvt.u16.u8 	%rs18, %rs17;
	cvt.rn.f32.u16 	%f54, %rs18;
	ld.global.nc.u8 	%rs19, [%rd12+2];
	cvt.u16.u8 	%rs20, %rs19;
	cvt.rn.f32.u16 	%f55, %rs20;
	ld.global.nc.u8 	%rs21, [%rd14+2];
	cvt.u16.u8 	%rs22, %rs21;
	cvt.rn.f32.u16 	%f56, %rs22;
	ld.global.nc.u8 	%rs23, [%rd16+2];
	cvt.u16.u8 	%rs24, %rs23;
	cvt.rn.f32.u16 	%f57, %rs24;
	mul.f32 	%f58, %f2, %f55;
	fma.rn.f32 	%f59, %f1, %f54, %f58;
	fma.rn.f32 	%f60, %f3, %f56, %f59;
	fma.rn.f32 	%f61, %f4, %f57, %f60;
	add.f32 	%f62, %f61, 0f3F000000;
	max.f32 	%f63, %f62, 0f00000000;
	min.f32 	%f64, %f63, 0f437F0000;
	mul.f32 	%f65, %f6, %f64;
	max.f32 	%f66, %f65, 0f00000000;
	selp.f32 	%f67, %f65, %f66, %p16;
	add.s64 	%rd21, %rd20, %rd19;
	st.global.f32 	[%rd21], %f67;
$L__BB1_8:
	ret;

}
	// .globl	preprocess_resize_nhwc
.visible .entry preprocess_resize_nhwc(
	.param .u64 .ptr .align 1 preprocess_resize_nhwc_param_0,
	.param .u64 .ptr .align 1 preprocess_resize_nhwc_param_1,
	.param .u32 preprocess_resize_nhwc_param_2,
	.param .u32 preprocess_resize_nhwc_param_3,
	.param .u32 preprocess_resize_nhwc_param_4,
	.param .u32 preprocess_resize_nhwc_param_5,
	.param .f32 preprocess_resize_nhwc_param_6,
	.param .u64 .ptr .align 1 preprocess_resize_nhwc_param_7,
	.param .u64 .ptr .align 1 preprocess_resize_nhwc_param_8,
	.param .u32 preprocess_resize_nhwc_param_9
)
{
	.reg .pred 	%p<9>;
	.reg .b16 	%rs<49>;
	.reg .b32 	%r<42>;
	.reg .b32 	%f<121>;
	.reg .b64 	%rd<29>;

	ld.param.u64 	%rd5, [preprocess_resize_nhwc_param_0];
	ld.param.u64 	%rd6, [preprocess_resize_nhwc_param_1];
	ld.param.u32 	%r8, [preprocess_resize_nhwc_param_2];
	ld.param.u32 	%r9, [preprocess_resize_nhwc_param_3];
	ld.param.u32 	%r13, [preprocess_resize_nhwc_param_4];
	ld.param.u32 	%r11, [preprocess_resize_nhwc_param_5];
	ld.param.f32 	%f5, [preprocess_resize_nhwc_param_6];
	ld.param.u64 	%rd3, [preprocess_resize_nhwc_param_7];
	ld.param.u64 	%rd4, [preprocess_resize_nhwc_param_8];
	ld.param.u32 	%r12, [preprocess_resize_nhwc_param_9];
	cvta.to.global.u64 	%rd1, %rd6;
	cvta.to.global.u64 	%rd2, %rd5;
	mov.u32 	%r14, %ctaid.x;
	mov.u32 	%r15, %ntid.x;
	mov.u32 	%r16, %tid.x;
	mad.lo.s32 	%r1, %r14, %r15, %r16;
	mov.u32 	%r17, %ctaid.y;
	mov.u32 	%r18, %ntid.y;
	mov.u32 	%r19, %tid.y;
	mad.lo.s32 	%r20, %r17, %r18, %r19;
	setp.ge.s32 	%p1, %r1, %r11;
	setp.ge.s32 	%p2, %r20, %r13;
	or.pred  	%p3, %p1, %p2;
	@%p3 bra 	$L__BB2_4;
	cvt.rn.f32.s32 	%f6, %r9;
	cvt.rn.f32.s32 	%f7, %r11;
	div.rn.f32 	%f8, %f6, %f7;
	cvt.rn.f32.s32 	%f9, %r8;
	cvt.rn.f32.u32 	%f10, %r13;
	div.rn.f32 	%f11, %f9, %f10;
	cvt.rn.f32.s32 	%f12, %r1;
	add.f32 	%f13, %f12, 0f3F000000;
	fma.rn.f32 	%f14, %f13, %f8, 0fBF000000;
	cvt.rn.f32.u32 	%f15, %r20;
	add.f32 	%f16, %f15, 0f3F000000;
	fma.rn.f32 	%f17, %f16, %f11, 0fBF000000;
	cvt.rmi.f32.f32 	%f18, %f14;
	cvt.rzi.s32.f32 	%r21, %f18;
	cvt.rmi.f32.f32 	%f19, %f17;
	cvt.rzi.s32.f32 	%r22, %f19;
	add.s32 	%r23, %r21, 1;
	add.s32 	%r24, %r22, 1;
	add.s32 	%r25, %r9, -1;
	min.s32 	%r26, %r21, %r25;
	max.s32 	%r27, %r26, 0;
	min.s32 	%r28, %r23, %r25;
	max.s32 	%r29, %r28, 0;
	add.s32 	%r30, %r8, -1;
	min.s32 	%r31, %r22, %r30;
	max.s32 	%r32, %r31, 0;
	min.s32 	%r33, %r24, %r30;
	max.s32 	%r34, %r33, 0;
	sub.f32 	%f20, %f14, %f18;
	sub.f32 	%f21, %f17, %f19;
	mad.lo.s32 	%r35, %r11, %r20, %r1;
	mul.lo.s32 	%r3, %r35, 3;
	mul.lo.s32 	%r36, %r32, %r9;
	add.s32 	%r37, %r36, %r27;
	mul.lo.s32 	%r4, %r37, 3;
	add.s32 	%r38, %r29, %r36;
	mul.lo.s32 	%r5, %r38, 3;
	mul.lo.s32 	%r39, %r34, %r9;
	add.s32 	%r40, %r39, %r27;
	mul.lo.s32 	%r6, %r40, 3;
	add.s32 	%r41, %r39, %r29;
	mul.lo.s32 	%r7, %r41, 3;
	mov.f32 	%f22, 0f3F800000;
	sub.f32 	%f23, %f22, %f20;
	sub.f32 	%f24, %f22, %f21;
	mul.f32 	%f1, %f24, %f23;
	mul.f32 	%f2, %f20, %f24;
	mul.f32 	%f3, %f21, %f23;
	mul.f32 	%f4, %f21, %f20;
	setp.eq.s64 	%p4, %rd3, 0;
	setp.eq.s64 	%p5, %rd4, 0;
	or.pred  	%p6, %p4, %p5;
	@%p6 bra 	$L__BB2_3;
	cvta.to.global.u64 	%rd17, %rd4;
	cvta.to.global.u64 	%rd18, %rd3;
	setp.eq.s32 	%p8, %r12, 0;
	cvt.s64.s32 	%rd19, %r4;
	add.s64 	%rd20, %rd2, %rd19;
	ld.global.nc.u8 	%rs25, [%rd20];
	cvt.u16.u8 	%rs26, %rs25;
	cvt.rn.f32.u16 	%f67, %rs26;
	cvt.s64.s32 	%rd21, %r5;
	add.s64 	%rd22, %rd2, %rd21;
	ld.global.nc.u8 	%rs27, [%rd22];
	cvt.u16.u8 	%rs28, %rs27;
	cvt.rn.f32.u16 	%f68, %rs28;
	cvt.s64.s32 	%rd23, %r6;
	add.s64 	%rd24, %rd2, %rd23;
	ld.global.nc.u8 	%rs29, [%rd24];
	cvt.u16.u8 	%rs30, %rs29;
	cvt.rn.f32.u16 	%f69, %rs30;
	cvt.s64.s32 	%rd25, %r7;
	add.s64 	%rd26, %rd2, %rd25;
	ld.global.nc.u8 	%rs31, [%rd26];
	cvt.u16.u8 	%rs32, %rs31;
	cvt.rn.f32.u16 	%f70, %rs32;
	mul.f32 	%f71, %f2, %f68;
	fma.rn.f32 	%f72, %f1, %f67, %f71;
	fma.rn.f32 	%f73, %f3, %f69, %f72;
	fma.rn.f32 	%f74, %f4, %f70, %f73;
	add.f32 	%f75, %f74, 0f3F000000;
	max.f32 	%f76, %f75, 0f00000000;
	min.f32 	%f77, %f76, 0f437F0000;
	mul.f32 	%f78, %f5, %f77;
	ld.global.nc.f32 	%f79, [%rd18];
	sub.f32 	%f80, %f78, %f79;
	ld.global.nc.f32 	%f81, [%rd17];
	div.rn.f32 	%f82, %f80, %f81;
	max.f32 	%f83, %f82, 0f00000000;
	selp.f32 	%f84, %f82, %f83, %p8;
	mul.wide.s32 	%rd27, %r3, 4;
	add.s64 	%rd28, %rd1, %rd27;
	st.global.f32 	[%rd28], %f84;
	ld.global.nc.u8 	%rs33, [%rd20+1];
	cvt.u16.u8 	%rs34, %rs33;
	cvt.rn.f32.u16 	%f85, %rs34;
	ld.global.nc.u8 	%rs35, [%rd22+1];
	cvt.u16.u8 	%rs36, %rs35;
	cvt.rn.f32.u16 	%f86, %rs36;
	ld.global.nc.u8 	%rs37, [%rd24+1];
	cvt.u16.u8 	%rs38, %rs37;
	cvt.rn.f32.u16 	%f87, %rs38;
	ld.global.nc.u8 	%rs39, [%rd26+1];
	cvt.u16.u8 	%rs40, %rs39;
	cvt.rn.f32.u16 	%f88, %rs40;
	mul.f32 	%f89, %f2, %f86;
	fma.rn.f32 	%f90, %f1, %f85, %f89;
	fma.rn.f32 	%f91, %f3, %f87, %f90;
	fma.rn.f32 	%f92, %f4, %f88, %f91;
	add.f32 	%f93, %f92, 0f3F000000;
	max.f32 	%f94, %f93, 0f00000000;
	min.f32 	%f95, %f94, 0f437F0000;
	mul.f32 	%f96, %f5, %f95;
	ld.global.nc.f32 	%f97, [%rd18+4];
	sub.f32 	%f98, %f96, %f97;
	ld.global.nc.f32 	%f99, [%rd17+4];
	div.rn.f32 	%f100, %f98, %f99;
	max.f32 	%f101, %f100, 0f00000000;
	selp.f32 	%f102, %f100, %f101, %p8;
	st.global.f32 	[%rd28+4], %f102;
	ld.global.nc.u8 	%rs41, [%rd20+2];
	cvt.u16.u8 	%rs42, %rs41;
	cvt.rn.f32.u16 	%f103, %rs42;
	ld.global.nc.u8 	%rs43, [%rd22+2];
	cvt.u16.u8 	%rs44, %rs43;
	cvt.rn.f32.u16 	%f104, %rs44;
	ld.global.nc.u8 	%rs45, [%rd24+2];
	cvt.u16.u8 	%rs46, %rs45;
	cvt.rn.f32.u16 	%f105, %rs46;
	ld.global.nc.u8 	%rs47, [%rd26+2];
	cvt.u16.u8 	%rs48, %rs47;
	cvt.rn.f32.u16 	%f106, %rs48;
	mul.f32 	%f107, %f2, %f104;
	fma.rn.f32 	%f108, %f1, %f103, %f107;
	fma.rn.f32 	%f109, %f3, %f105, %f108;
	fma.rn.f32 	%f110, %f4, %f106, %f109;
	add.f32 	%f111, %f110, 0f3F000000;
	max.f32 	%f112, %f111, 0f00000000;
	min.f32 	%f113, %f112, 0f437F0000;
	mul.f32 	%f114, %f5, %f113;
	ld.global.nc.f32 	%f115, [%rd18+8];
	sub.f32 	%f116, %f114, %f115;
	ld.global.nc.f32 	%f117, [%rd17+8];
	div.rn.f32 	%f118, %f116, %f117;
	max.f32 	%f119, %f118, 0f00000000;
	selp.f32 	%f120, %f118, %f119, %p8;
	st.global.f32 	[%rd28+8], %f120;
	bra.uni 	$L__BB2_4;
$L__BB2_3:
	setp.eq.s32 	%p7, %r12, 0;
	cvt.s64.s32 	%rd7, %r4;
	add.s64 	%rd8, %rd2, %rd7;
	ld.global.nc.u8 	%rs1, [%rd8];
	cvt.u16.u8 	%rs2, %rs1;
	cvt.rn.f32.u16 	%f25, %rs2;
	cvt.s64.s32 	%rd9, %r5;
	add.s64 	%rd10, %rd2, %rd9;
	ld.global.nc.u8 	%rs3, [%rd10];
	cvt.u16.u8 	%rs4, %rs3;
	cvt.rn.f32.u16 	%f26, %rs4;
	cvt.s64.s32 	%rd11, %r6;
	add.s64 	%rd12, %rd2, %rd11;
	ld.global.nc.u8 	%rs5, [%rd12];
	cvt.u16.u8 	%rs6, %rs5;
	cvt.rn.f32.u16 	%f27, %rs6;
	cvt.s64.s32 	%rd13, %r7;
	add.s64 	%rd14, %rd2, %rd13;
	ld.global.nc.u8 	%rs7, [%rd14];
	cvt.u16.u8 	%rs8, %rs7;
	cvt.rn.f32.u16 	%f28, %rs8;
	mul.f32 	%f29, %f2, %f26;
	fma.rn.f32 	%f30, %f1, %f25, %f29;
	fma.rn.f32 	%f31, %f3, %f27, %f30;
	fma.rn.f32 	%f32, %f4, %f28, %f31;
	add.f32 	%f33, %f32, 0f3F000000;
	max.f32 	%f34, %f33, 0f00000000;
	min.f32 	%f35, %f34, 0f437F0000;
	mul.f32 	%f36, %f5, %f35;
	max.f32 	%f37, %f36, 0f00000000;
	selp.f32 	%f38, %f36, %f37, %p7;
	mul.wide.s32 	%rd15, %r3, 4;
	add.s64 	%rd16, %rd1, %rd15;
	st.global.f32 	[%rd16], %f38;
	ld.global.nc.u8 	%rs9, [%rd8+1];
	cvt.u16.u8 	%rs10, %rs9;
	cvt.rn.f32.u16 	%f39, %rs10;
	ld.global.nc.u8 	%rs11, [%rd10+1];
	cvt.u16.u8 	%rs12, %rs11;
	cvt.rn.f32.u16 	%f40, %rs12;
	ld.global.nc.u8 	%rs13, [%rd12+1];
	cvt.u16.u8 	%rs14, %rs13;
	cvt.rn.f32.u16 	%f41, %rs14;
	ld.global.nc.u8 	%rs15, [%rd14+1];
	cvt.u16.u8 	%rs16, %rs15;
	cvt.rn.f32.u16 	%f42, %rs16;
	mul.f32 	%f43, %f2, %f40;
	fma.rn.f32 	%f44, %f1, %f39, %f43;
	fma.rn.f32 	%f45, %f3, %f41, %f44;
	fma.rn.f32 	%f46, %f4, %f42, %f45;
	add.f32 	%f47, %f46, 0f3F000000;
	max.f32 	%f48, %f47, 0f00000000;
	min.f32 	%f49, %f48, 0f437F0000;
	mul.f32 	%f50, %f5, %f49;
	max.f32 	%f51, %f50, 0f00000000;
	selp.f32 	%f52, %f50, %f51, %p7;
	st.global.f32 	[%rd16+4], %f52;
	ld.global.nc.u8 	%rs17, [%rd8+2];
	cvt.u16.u8 	%rs18, %rs17;
	cvt.rn.f32.u16 	%f53, %rs18;
	ld.global.nc.u8 	%rs19, [%rd10+2];
	cvt.u16.u8 	%rs20, %rs19;
	cvt.rn.f32.u16 	%f54, %rs20;
	ld.global.nc.u8 	%rs21, [%rd12+2];
	cvt.u16.u8 	%rs22, %rs21;
	cvt.rn.f32.u16 	%f55, %rs22;
	ld.global.nc.u8 	%rs23, [%rd14+2];
	cvt.u16.u8 	%rs24, %rs23;
	cvt.rn.f32.u16 	%f56, %rs24;
	mul.f32 	%f57, %f2, %f54;
	fma.rn.f32 	%f58, %f1, %f53, %f57;
	fma.rn.f32 	%f59, %f3, %f55, %f58;
	fma.rn.f32 	%f60, %f4, %f56, %f59;
	add.f32 	%f61, %f60, 0f3F000000;
	max.f32 	%f62, %f61, 0f00000000;
	min.f32 	%f63, %f62, 0f437F0000;
	mul.f32 	%f64, %f5, %f63;
	max.f32 	%f65, %f64, 0f00000000;
	selp.f32 	%f66, %f64, %f65, %p7;
	st.global.f32 	[%rd16+8], %f66;
$L__BB2_4:
	ret;

}
	// .globl	preprocess_letterbox_nhwc
.visible .entry preprocess_letterbox_nhwc(
	.param .u64 .ptr .align 1 preprocess_letterbox_nhwc_param_0,
	.param .u64 .ptr .align 1 preprocess_letterbox_nhwc_param_1,
	.param .u32 preprocess_letterbox_nhwc_param_2,
	.param .u32 preprocess_letterbox_nhwc_param_3,
	.param .u32 preprocess_letterbox_nhwc_param_4,
	.param .u32 preprocess_letterbox_nhwc_param_5,
	.param .u32 preprocess_letterbox_nhwc_param_6,
	.param .u32 preprocess_letterbox_nhwc_param_7,
	.param .u32 preprocess_letterbox_nhwc_param_8,
	.param .u32 preprocess_letterbox_nhwc_param_9,
	.param .f32 preprocess_letterbox_nhwc_param_10,
	.param .f32 preprocess_letterbox_nhwc_param_11,
	.param .u64 .ptr .align 1 preprocess_letterbox_nhwc_param_12,
	.param .u64 .ptr .align 1 preprocess_letterbox_nhwc_param_13,
	.param .u32 preprocess_letterbox_nhwc_param_14
)
{
	.reg .pred 	%p<23>;
	.reg .b16 	%rs<49>;
	.reg .b32 	%r<48>;
	.reg .b32 	%f<142>;
	.reg .b64 	%rd<33>;

	ld.param.u64 	%rd7, [preprocess_letterbox_nhwc_param_0];
	ld.param.u64 	%rd8, [preprocess_letterbox_nhwc_param_1];
	ld.param.u32 	%r10, [preprocess_letterbox_nhwc_param_2];
	ld.param.u32 	%r11, [preprocess_letterbox_nhwc_param_3];
	ld.param.u32 	%r18, [preprocess_letterbox_nhwc_param_4];
	ld.param.u32 	%r12, [preprocess_letterbox_nhwc_param_5];
	ld.param.u32 	%r13, [preprocess_letterbox_nhwc_param_6];
	ld.param.u32 	%r14, [preprocess_letterbox_nhwc_param_7];
	ld.param.u32 	%r15, [preprocess_letterbox_nhwc_param_8];
	ld.param.u32 	%r16, [preprocess_letterbox_nhwc_param_9];
	ld.param.f32 	%f5, [preprocess_letterbox_nhwc_param_10];
	ld.param.f32 	%f6, [preprocess_letterbox_nhwc_param_11];
	ld.param.u64 	%rd5, [preprocess_letterbox_nhwc_param_12];
	ld.param.u64 	%rd6, [preprocess_letterbox_nhwc_param_13];
	ld.param.u32 	%r17, [preprocess_letterbox_nhwc_param_14];
	cvta.to.global.u64 	%rd1, %rd8;
	cvta.to.global.u64 	%rd2, %rd6;
	cvta.to.global.u64 	%rd3, %rd5;
	cvta.to.global.u64 	%rd4, %rd7;
	mov.u32 	%r20, %ctaid.x;
	mov.u32 	%r21, %ntid.x;
	mov.u32 	%r22, %tid.x;
	mad.lo.s32 	%r1, %r20, %r21, %r22;
	mov.u32 	%r23, %ctaid.y;
	mov.u32 	%r24, %ntid.y;
	mov.u32 	%r25, %tid.y;
	mad.lo.s32 	%r26, %r23, %r24, %r25;
	setp.ge.s32 	%p1, %r1, %r12;
	setp.ge.s32 	%p2, %r26, %r18;
	or.pred  	%p3, %p1, %p2;
	@%p3 bra 	$L__BB3_8;
	mad.lo.s32 	%r27, %r12, %r26, %r1;
	mul.lo.s32 	%r3, %r27, 3;
	sub.s32 	%r4, %r1, %r16;
	sub.s32 	%r5, %r26, %r15;
	setp.lt.s32 	%p4, %r4, 0;
	setp.ge.s32 	%p5, %r4, %r14;
	or.pred  	%p6, %p4, %p5;
	setp.lt.s32 	%p7, %r5, 0;
	setp.ge.s32 	%p8, %r5, %r13;
	or.pred  	%p9, %p7, %p8;
	or.pred  	%p11, %p6, %p9;
	not.pred 	%p12, %p11;
	@%p12 bra 	$L__BB3_5;
	setp.eq.s64 	%p18, %rd5, 0;
	setp.eq.s64 	%p19, %rd6, 0;
	or.pred  	%p20, %p18, %p19;
	@%p20 bra 	$L__BB3_4;
	setp.eq.s32 	%p22, %r17, 0;
	ld.global.nc.f32 	%f124, [%rd3];
	sub.f32 	%f125, %f5, %f124;
	ld.global.nc.f32 	%f126, [%rd2];
	div.rn.f32 	%f127, %f125, %f126;
	max.f32 	%f128, %f127, 0f00000000;
	selp.f32 	%f129, %f127, %f128, %p22;
	mul.wide.s32 	%rd31, %r3, 4;
	add.s64 	%rd32, %rd1, %rd31;
	st.global.f32 	[%rd32], %f129;
	ld.global.nc.f32 	%f130, [%rd3+4];
	sub.f32 	%f131, %f5, %f130;
	ld.global.nc.f32 	%f132, [%rd2+4];
	div.rn.f32 	%f133, %f131, %f132;
	max.f32 	%f134, %f133, 0f00000000;
	selp.f32 	%f135, %f133, %f134, %p22;
	st.global.f32 	[%rd32+4], %f135;
	ld.global.nc.f32 	%f136, [%rd3+8];
	sub.f32 	%f137, %f5, %f136;
	ld.global.nc.f32 	%f138, [%rd2+8];
	div.rn.f32 	%f139, %f137, %f138;
	max.f32 	%f140, %f139, 0f00000000;
	selp.f32 	%f141, %f139, %f140, %p22;
	st.global.f32 	[%rd32+8], %f141;
	bra.uni 	$L__BB3_8;
$L__BB3_4:
	setp.eq.s32 	%p21, %r17, 0;
	max.f32 	%f122, %f5, 0f00000000;
	selp.f32 	%f123, %f5, %f122, %p21;
	mul.wide.s32 	%rd29, %r3, 4;
	add.s64 	%rd30, %rd1, %rd29;
	st.global.f32 	[%rd30], %f123;
	st.global.f32 	[%rd30+4], %f123;
	st.global.f32 	[%rd30+8], %f123;
	bra.uni 	$L__BB3_8;
$L__BB3_5:
	cvt.rn.f32.s32 	%f7, %r11;
	cvt.rn.f32.s32 	%f8, %r14;
	div.rn.f32 	%f9, %f7, %f8;
	cvt.rn.f32.s32 	%f10, %r10;
	cvt.rn.f32.s32 	%f11, %r13;
	div.rn.f32 	%f12, %f10, %f11;
	cvt.rn.f32.u32 	%f13, %r4;
	add.f32 	%f14, %f13, 0f3F000000;
	fma.rn.f32 	%f15, %f9, %f14, 0fBF000000;
	cvt.rn.f32.u32 	%f16, %r5;
	add.f32 	%f17, %f16, 0f3F000000;
	fma.rn.f32 	%f18, %f12, %f17, 0fBF000000;
	cvt.rmi.f32.f32 	%f19, %f15;
	cvt.rzi.s32.f32 	%r28, %f19;
	cvt.rmi.f32.f32 	%f20, %f18;
	cvt.rzi.s32.f32 	%r29, %f20;
	add.s32 	%r30, %r28, 1;
	add.s32 	%r31, %r29, 1;
	add.s32 	%r32, %r11, -1;
	min.s32 	%r33, %r28, %r32;
	max.s32 	%r34, %r33, 0;
	min.s32 	%r35, %r30, %r32;
	max.s32 	%r36, %r35, 0;
	add.s32 	%r37, %r10, -1;
	min.s32 	%r38, %r29, %r37;
	max.s32 	%r39, %r38, 0;
	min.s32 	%r40, %r31, %r37;
	max.s32 	%r41, %r40, 0;
	sub.f32 	%f21, %f15, %f19;
	sub.f32 	%f22, %f18, %f20;
	mul.lo.s32 	%r42, %r39, %r11;
	add.s32 	%r43, %r42, %r34;
	mul.lo.s32 	%r6, %r43, 3;
	add.s32 	%r44, %r36, %r42;
	mul.lo.s32 	%r7, %r44, 3;
	mul.lo.s32 	%r45, %r41, %r11;
	add.s32 	%r46, %r45, %r34;
	mul.lo.s32 	%r8, %r46, 3;
	add.s32 	%r47, %r45, %r36;
	mul.lo.s32 	%r9, %r47, 3;
	mov.f32 	%f23, 0f3F800000;
	sub.f32 	%f24, %f23, %f21;
	sub.f32 	%f25, %f23, %f22;
	mul.f32 	%f1, %f25, %f24;
	mul.f32 	%f2, %f21, %f25;
	mul.f32 	%f3, %f22, %f24;
	mul.f32 	%f4, %f22, %f21;
	setp.eq.s64 	%p13, %rd5, 0;
	setp.eq.s64 	%p14, %rd6, 0;
	or.pred  	%p15, %p13, %p14;
	@%p15 bra 	$L__BB3_7;
	setp.eq.s32 	%p17, %r17, 0;
	cvt.s64.s32 	%rd19, %r6;
	add.s64 	%rd20, %rd4, %rd19;
	ld.global.nc.u8 	%rs25, [%rd20];
	cvt.u16.u8 	%rs26, %rs25;
	cvt.rn.f32.u16 	%f68, %rs26;
	cvt.s64.s32 	%rd21, %r7;
	add.s64 	%rd22, %rd4, %rd21;
	ld.global.nc.u8 	%rs27, [%rd22];
	cvt.u16.u8 	%rs28, %rs27;
	cvt.rn.f32.u16 	%f69, %rs28;
	cvt.s64.s32 	%rd23, %r8;
	add.s64 	%rd24, %rd4, %rd23;
	ld.global.nc.u8 	%rs29, [%rd24];
	cvt.u16.u8 	%rs30, %rs29;
	cvt.rn.f32.u16 	%f70, %rs30;
	cvt.s64.s32 	%rd25, %r9;
	add.s64 	%rd26, %rd4, %rd25;
	ld.global.nc.u8 	%rs31, [%rd26];
	cvt.u16.u8 	%rs32, %rs31;
	cvt.rn.f32.u16 	%f71, %rs32;
	mul.f32 	%f72, %f2, %f69;
	fma.rn.f32 	%f73, %f1, %f68, %f72;
	fma.rn.f32 	%f74, %f3, %f70, %f73;
	fma.rn.f32 	%f75, %f4, %f71, %f74;
	add.f32 	%f76, %f75, 0f3F000000;
	max.f32 	%f77, %f76, 0f00000000;
	min.f32 	%f78, %f77, 0f437F0000;
	mul.f32 	%f79, %f6, %f78;
	ld.global.nc.f32 	%f80, [%rd3];
	sub.f32 	%f81, %f79, %f80;
	ld.global.nc.f32 	%f82, [%rd2];
	div.rn.f32 	%f83, %f81, %f82;
	max.f32 	%f84, %f83, 0f00000000;
	selp.f32 	%f85, %f83, %f84, %p17;
	mul.wide.s32 	%rd27, %r3, 4;
	add.s64 	%rd28, %rd1, %rd27;
	st.global.f32 	[%rd28], %f85;
	ld.global.nc.u8 	%rs33, [%rd20+1];
	cvt.u16.u8 	%rs34, %rs33;
	cvt.rn.f32.u16 	%f86, %rs34;
	ld.global.nc.u8 	%rs35, [%rd22+1];
	cvt.u16.u8 	%rs36, %rs35;
	cvt.rn.f32.u16 	%f87, %rs36;
	ld.global.nc.u8 	%rs37, [%rd24+1];
	cvt.u16.u8 	%rs38, %rs37;
	cvt.rn.f32.u16 	%f88, %rs38;
	ld.global.nc.u8 	%rs39, [%rd26+1];
	cvt.u16.u8 	%rs40, %rs39;
	cvt.rn.f32.u16 	%f89, %rs40;
	mul.f32 	%f90, %f2, %f87;
	fma.rn.f32 	%f91, %f1, %f86, %f90;
	fma.rn.f32 	%f92, %f3, %f88, %f91;
	fma.rn.f32 	%f93, %f4, %f89, %f92;
	add.f32 	%f94, %f93, 0f3F000000;
	max.f32 	%f95, %f94, 0f00000000;
	min.f32 	%f96, %f95, 0f437F0000;
	mul.f32 	%f97, %f6, %f96;
	ld.global.nc.f32 	%f98, [%rd3+4];
	sub.f32 	%f99, %f97, %f98;
	ld.global.nc.f32 	%f100, [%rd2+4];
	div.rn.f32 	%f101, %f99, %f100;
	max.f32 	%f102, %f101, 0f00000000;
	selp.f32 	%f103, %f101, %f102, %p17;
	st.global.f32 	[%rd28+4], %f103;
	ld.global.nc.u8 	%rs41, [%rd20+2];
	cvt.u16.u8 	%rs42, %rs41;
	cvt.rn.f32.u16 	%f104, %rs42;
	ld.global.nc.u8 	%rs43, [%rd22+2];
	cvt.u16.u8 	%rs44, %rs43;
	cvt.rn.f32.u16 	%f105, %rs44;
	ld.global.nc.u8 	%rs45, [%rd24+2];
	cvt.u16.u8 	%rs46, %rs45;
	cvt.rn.f32.u16 	%f106, %rs46;
	ld.global.nc.u8 	%rs47, [%rd26+2];
	cvt.u16.u8 	%rs48, %rs47;
	cvt.rn.f32.u16 	%f107, %rs48;
	mul.f32 	%f108, %f2, %f105;
	fma.rn.f32 	%f109, %f1, %f104, %f108;
	fma.rn.f32 	%f110, %f3, %f106, %f109;
	fma.rn.f32 	%f111, %f4, %f107, %f110;
	add.f32 	%f112, %f111, 0f3F000000;
	max.f32 	%f113, %f112, 0f00000000;
	min.f32 	%f114, %f113, 0f437F0000;
	mul.f32 	%f115, %f6, %f114;
	ld.global.nc.f32 	%f116, [%rd3+8];
	sub.f32 	%f117, %f115, %f116;
	ld.global.nc.f32 	%f118, [%rd2+8];
	div.rn.f32 	%f119, %f117, %f118;
	max.f32 	%f120, %f119, 0f00000000;
	selp.f32 	%f121, %f119, %f120, %p17;
	st.global.f32 	[%rd28+8], %f121;
	bra.uni 	$L__BB3_8;
$L__BB3_7:
	setp.eq.s32 	%p16, %r17, 0;
	cvt.s64.s32 	%rd9, %r6;
	add.s64 	%rd10, %rd4, %rd9;
	ld.global.nc.u8 	%rs1, [%rd10];
	cvt.u16.u8 	%rs2, %rs1;
	cvt.rn.f32.u16 	%f26, %rs2;
	cvt.s64.s32 	%rd11, %r7;
	add.s64 	%rd12, %rd4, %rd11;
	ld.global.nc.u8 	%rs3, [%rd12];
	cvt.u16.u8 	%rs4, %rs3;
	cvt.rn.f32.u16 	%f27, %rs4;
	cvt.s64.s32 	%rd13, %r8;
	add.s64 	%rd14, %rd4, %rd13;
	ld.global.nc.u8 	%rs5, [%rd14];
	cvt.u16.u8 	%rs6, %rs5;
	cvt.rn.f32.u16 	%f28, %rs6;
	cvt.s64.s32 	%rd15, %r9;
	add.s64 	%rd16, %rd4, %rd15;
	ld.global.nc.u8 	%rs7, [%rd16];
	cvt.u16.u8 	%rs8, %rs7;
	cvt.rn.f32.u16 	%f29, %rs8;
	mul.f32 	%f30, %f2, %f27;
	fma.rn.f32 	%f31, %f1, %f26, %f30;
	fma.rn.f32 	%f32, %f3, %f28, %f31;
	fma.rn.f32 	%f33, %f4, %f29, %f32;
	add.f32 	%f34, %f33, 0f3F000000;
	max.f32 	%f35, %f34, 0f00000000;
	min.f32 	%f36, %f35, 0f437F0000;
	mul.f32 	%f37, %f6, %f36;
	max.f32 	%f38, %f37, 0f00000000;
	selp.f32 	%f39, %f37, %f38, %p16;
	mul.wide.s32 	%rd17, %r3, 4;
	add.s64 	%rd18, %rd1, %rd17;
	st.global.f32 	[%rd18], %f39;
	ld.global.nc.u8 	%rs9, [%rd10+1];
	cvt.u16.u8 	%rs10, %rs9;
	cvt.rn.f32.u16 	%f40, %rs10;
	ld.global.nc.u8 	%rs11, [%rd12+1];
	cvt.u16.u8 	%rs12, %rs11;
	cvt.rn.f32.u16 	%f41, %rs12;
	ld.global.nc.u8 	%rs13, [%rd14+1];
	cvt.u16.u8 	%rs14, %rs13;
	cvt.rn.f32.u16 	%f42, %rs14;
	ld.global.nc.u8 	%rs15, [%rd16+1];
	cvt.u16.u8 	%rs16, %rs15;
	cvt.rn.f32.u16 	%f43, %rs16;
	mul.f32 	%f44, %f2, %f41;
	fma.rn.f32 	%f45, %f1, %f40, %f44;
	fma.rn.f32 	%f46, %f3, %f42, %f45;
	fma.rn.f32 	%f47, %f4, %f43, %f46;
	add.f32 	%f48, %f47, 0f3F000000;
	max.f32 	%f49, %f48, 0f00000000;
	min.f32 	%f50, %f49, 0f437F0000;
	mul.f32 	%f51, %f6, %f50;
	max.f32 	%f52, %f51, 0f00000000;
	selp.f32 	%f53, %f51, %f52, %p16;
	st.global.f32 	[%rd18+4], %f53;
	ld.global.nc.u8 	%rs17, [%rd10+2];
	cvt.u16.u8 	%rs18, %rs17;
	cvt.rn.f32.u16 	%f54, %rs18;
	ld.global.nc.u8 	%rs19, [%rd12+2];
	cvt.u16.u8 	%rs20, %rs19;
	cvt.rn.f32.u16 	%f55, %rs20;
	ld.global.nc.u8 	%rs21, [%rd14+2];
	cvt.u16.u8 	%rs22, %rs21;
	cvt.rn.f32.u16 	%f56, %rs22;
	ld.global.nc.u8 	%rs23, [%rd16+2];
	cvt.u16.u8 	%rs24, %rs23;
	cvt.rn.f32.u16 	%f57, %rs24;
	mul.f32 	%f58, %f2, %f55;
	fma.rn.f32 	%f59, %f1, %f54, %f58;
	fma.rn.f32 	%f60, %f3, %f56, %f59;
	fma.rn.f32 	%f61, %f4, %f57, %f60;
	add.f32 	%f62, %f61, 0f3F000000;
	max.f32 	%f63, %f62, 0f00000000;
	min.f32 	%f64, %f63, 0f437F0000;
	mul.f32 	%f65, %f6, %f64;
	max.f32 	%f66, %f65, 0f00000000;
	selp.f32 	%f67, %f65, %f66, %p16;
	st.global.f32 	[%rd18+8], %f67;
$L__BB3_8:
	ret;

}
	// .globl	preprocess_fit_adaptive_nchw
.visible .entry preprocess_fit_adaptive_nchw(
	.param .u64 .ptr .align 1 preprocess_fit_adaptive_nchw_param_0,
	.param .u64 .ptr .align 1 preprocess_fit_adaptive_nchw_param_1,
	.param .u32 preprocess_fit_adaptive_nchw_param_2,
	.param .u32 preprocess_fit_adaptive_nchw_param_3,
	.param .u32 preprocess_fit_adaptive_nchw_param_4,
	.param .u32 preprocess_fit_adaptive_nchw_param_5,
	.param .u32 preprocess_fit_adaptive_nchw_param_6,
	.param .u32 preprocess_fit_adaptive_nchw_param_7,
	.param .f32 preprocess_fit_adaptive_nchw_param_8,
	.param .f32 preprocess_fit_adaptive_nchw_param_9,
	.param .u64 .ptr .align 1 preprocess_fit_adaptive_nchw_param_10,
	.param .u64 .ptr .align 1 preprocess_fit_adaptive_nchw_param_11,
	.param .u32 preprocess_fit_adaptive_nchw_param_12
)
{
	.reg .pred 	%p<17>;
	.reg .b16 	%rs<49>;
	.reg .b32 	%r<44>;
	.reg .b32 	%f<142>;
	.reg .b64 	%rd<45>;

	ld.param.u64 	%rd7, [preprocess_fit_adaptive_nchw_param_0];
	ld.param.u64 	%rd8, [preprocess_fit_adaptive_nchw_param_1];
	ld.param.u32 	%r9, [preprocess_fit_adaptive_nchw_param_2];
	ld.param.u32 	%r10, [preprocess_fit_adaptive_nchw_param_3];
	ld.param.u32 	%r16, [preprocess_fit_adaptive_nchw_param_4];
	ld.param.u32 	%r12, [preprocess_fit_adaptive_nchw_param_5];
	ld.param.u32 	%r13, [preprocess_fit_adaptive_nchw_param_6];
	ld.param.u32 	%r14, [preprocess_fit_adaptive_nchw_param_7];
	ld.param.f32 	%f5, [preprocess_fit_adaptive_nchw_param_8];
	ld.param.f32 	%f6, [preprocess_fit_adaptive_nchw_param_9];
	ld.param.u64 	%rd5, [preprocess_fit_adaptive_nchw_param_10];
	ld.param.u64 	%rd6, [preprocess_fit_adaptive_nchw_param_11];
	ld.param.u32 	%r15, [preprocess_fit_adaptive_nchw_param_12];
	cvta.to.global.u64 	%rd1, %rd8;
	cvta.to.global.u64 	%rd2, %rd6;
	cvta.to.global.u64 	%rd3, %rd5;
	cvta.to.global.u64 	%rd4, %rd7;
	mov.u32 	%r17, %ctaid.x;
	mov.u32 	%r18, %ntid.x;
	mov.u32 	%r19, %tid.x;
	mad.lo.s32 	%r1, %r17, %r18, %r19;
	mov.u32 	%r20, %ctaid.y;
	mov.u32 	%r21, %ntid.y;
	mov.u32 	%r22, %tid.y;
	mad.lo.s32 	%r23, %r20, %r21, %r22;
	setp.ge.s32 	%p1, %r1, %r12;
	setp.ge.s32 	%p2, %r23, %r16;
	or.pred  	%p3, %p1, %p2;
	@%p3 bra 	$L__BB4_8;
	mul.lo.s32 	%r3, %r12, %r16;
	mad.lo.s32 	%r4, %r12, %r23, %r1;
	setp.lt.s32 	%p4, %r1, %r14;
	setp.lt.s32 	%p5, %r23, %r13;
	and.pred  	%p6, %p4, %p5;
	@%p6 bra 	$L__BB4_5;
	setp.eq.s64 	%p12, %rd5, 0;
	setp.eq.s64 	%p13, %rd6, 0;
	or.pred  	%p14, %p12, %p13;
	@%p14 bra 	$L__BB4_4;
	setp.eq.s32 	%p16, %r15, 0;
	ld.global.nc.f32 	%f124, [%rd3];
	sub.f32 	%f125, %f5, %f124;
	ld.global.nc.f32 	%f126, [%rd2];
	div.rn.f32 	%f127, %f125, %f126;
	max.f32 	%f128, %f127, 0f00000000;
	selp.f32 	%f129, %f127, %f128, %p16;
	mul.wide.s32 	%rd40, %r4, 4;
	add.s64 	%rd41, %rd1, %rd40;
	st.global.f32 	[%rd41], %f129;
	ld.global.nc.f32 	%f130, [%rd3+4];
	sub.f32 	%f131, %f5, %f130;
	ld.global.nc.f32 	%f132, [%rd2+4];
	div.rn.f32 	%f133, %f131, %f132;
	max.f32 	%f134, %f133, 0f00000000;
	selp.f32 	%f135, %f133, %f134, %p16;
	mul.wide.s32 	%rd42, %r3, 4;
	add.s64 	%rd43, %rd41, %rd42;
	st.global.f32 	[%rd43], %f135;
	ld.global.nc.f32 	%f136, [%rd3+8];
	sub.f32 	%f137, %f5, %f136;
	ld.global.nc.f32 	%f138, [%rd2+8];
	div.rn.f32 	%f139, %f137, %f138;
	max.f32 	%f140, %f139, 0f00000000;
	selp.f32 	%f141, %f139, %f140, %p16;
	add.s64 	%rd44, %rd43, %rd42;
	st.global.f32 	[%rd44], %f141;
	bra.uni 	$L__BB4_8;
$L__BB4_4:
	setp.eq.s32 	%p15, %r15, 0;
	max.f32 	%f122, %f5, 0f00000000;
	selp.f32 	%f123, %f5, %f122, %p15;
	mul.wide.s32 	%rd35, %r4, 4;
	add.s64 	%rd36, %rd1, %rd35;
	st.global.f32 	[%rd36], %f123;
	mul.wide.s32 	%rd37, %r3, 4;
	add.s64 	%rd38, %rd36, %rd37;
	st.global.f32 	[%rd38], %f123;
	add.s64 	%rd39, %rd38, %rd37;
	st.global.f32 	[%rd39], %f123;
	bra.uni 	$L__BB4_8;
$L__BB4_5:
	cvt.rn.f32.s32 	%f7, %r10;
	cvt.rn.f32.s32 	%f8, %r14;
	div.rn.f32 	%f9, %f7, %f8;
	cvt.rn.f32.s32 	%f10, %r9;
	cvt.rn.f32.u32 	%f11, %r13;
	div.rn.f32 	%f12, %f10, %f11;
	cvt.rn.f32.s32 	%f13, %r1;
	add.f32 	%f14, %f13, 0f3F000000;
	fma.rn.f32 	%f15, %f14, %f9, 0fBF000000;
	cvt.rn.f32.u32 	%f16, %r23;
	add.f32 	%f17, %f16, 0f3F000000;
	fma.rn.f32 	%f18, %f17, %f12, 0fBF000000;
	cvt.rmi.f32.f32 	%f19, %f15;
	cvt.rzi.s32.f32 	%r24, %f19;
	cvt.rmi.f32.f32 	%f20, %f18;
	cvt.rzi.s32.f32 	%r25, %f20;
	add.s32 	%r26, %r24, 1;
	add.s32 	%r27, %r25, 1;
	add.s32 	%r28, %r10, -1;
	min.s32 	%r29, %r24, %r28;
	max.s32 	%r30, %r29, 0;
	min.s32 	%r31, %r26, %r28;
	max.s32 	%r32, %r31, 0;
	add.s32 	%r33, %r9, -1;
	min.s32 	%r34, %r25, %r33;
	max.s32 	%r35, %r34, 0;
	min.s32 	%r36, %r27, %r33;
	max.s32 	%r37, %r36, 0;
	sub.f32 	%f21, %f15, %f19;
	sub.f32 	%f22, %f18, %f20;
	mul.lo.s32 	%r38, %r35, %r10;
	add.s32 	%r39, %r38, %r30;
	mul.lo.s32 	%r5, %r39, 3;
	add.s32 	%r40, %r32, %r38;
	mul.lo.s32 	%r6, %r40, 3;
	mul.lo.s32 	%r41, %r37, %r10;
	add.s32 	%r42, %r41, %r30;
	mul.lo.s32 	%r7, %r42, 3;
	add.s32 	%r43, %r41, %r32;
	mul.lo.s32 	%r8, %r43, 3;
	mov.f32 	%f23, 0f3F800000;
	sub.f32 	%f24, %f23, %f21;
	sub.f32 	%f25, %f23, %f22;
	mul.f32 	%f1, %f25, %f24;
	mul.f32 	%f2, %f21, %f25;
	mul.f32 	%f3, %f22, %f24;
	mul.f32 	%f4, %f22, %f21;
	setp.eq.s64 	%p7, %rd5, 0;
	setp.eq.s64 	%p8, %rd6, 0;
	or.pred  	%p9, %p7, %p8;
	@%p9 bra 	$L__BB4_7;
	setp.eq.s32 	%p11, %r15, 0;
	cvt.s64.s32 	%rd22, %r5;
	add.s64 	%rd23, %rd4, %rd22;
	ld.global.nc.u8 	%rs25, [%rd23];
	cvt.u16.u8 	%rs26, %rs25;
	cvt.rn.f32.u16 	%f68, %rs26;
	cvt.s64.s32 	%rd24, %r6;
	add.s64 	%rd25, %rd4, %rd24;
	ld.global.nc.u8 	%rs27, [%rd25];
	cvt.u16.u8 	%rs28, %rs27;
	cvt.rn.f32.u16 	%f69, %rs28;
	cvt.s64.s32 	%rd26, %r7;
	add.s64 	%rd27, %rd4, %rd26;
	ld.global.nc.u8 	%rs29, [%rd27];
	cvt.u16.u8 	%rs30, %rs29;
	cvt.rn.f32.u16 	%f70, %rs30;
	cvt.s64.s32 	%rd28, %r8;
	add.s64 	%rd29, %rd4, %rd28;
	ld.global.nc.u8 	%rs31, [%rd29];
	cvt.u16.u8 	%rs32, %rs31;
	cvt.rn.f32.u16 	%f71, %rs32;
	mul.f32 	%f72, %f2, %f69;
	fma.rn.f32 	%f73, %f1, %f68, %f72;
	fma.rn.f32 	%f74, %f3, %f70, %f73;
	fma.rn.f32 	%f75, %f4, %f71, %f74;
	add.f32 	%f76, %f75, 0f3F000000;
	max.f32 	%f77, %f76, 0f00000000;
	min.f32 	%f78, %f77, 0f437F0000;
	mul.f32 	%f79, %f6, %f78;
	ld.global.nc.f32 	%f80, [%rd3];
	sub.f32 	%f81, %f79, %f80;
	ld.global.nc.f32 	%f82, [%rd2];
	div.rn.f32 	%f83, %f81, %f82;
	max.f32 	%f84, %f83, 0f00000000;
	selp.f32 	%f85, %f83, %f84, %p11;
	mul.wide.s32 	%rd30, %r4, 4;
	add.s64 	%rd31, %rd1, %rd30;
	st.global.f32 	[%rd31], %f85;
	ld.global.nc.u8 	%rs33, [%rd23+1];
	cvt.u16.u8 	%rs34, %rs33;
	cvt.rn.f32.u16 	%f86, %rs34;
	ld.global.nc.u8 	%rs35, [%rd25+1];
	cvt.u16.u8 	%rs36, %rs35;
	cvt.rn.f32.u16 	%f87, %rs36;
	ld.global.nc.u8 	%rs37, [%rd27+1];
	cvt.u16.u8 	%rs38, %rs37;
	cvt.rn.f32.u16 	%f88, %rs38;
	ld.global.nc.u8 	%rs39, [%rd29+1];
	cvt.u16.u8 	%rs40, %rs39;
	cvt.rn.f32.u16 	%f89, %rs40;
	mul.f32 	%f90, %f2, %f87;
	fma.rn.f32 	%f91, %f1, %f86, %f90;
	fma.rn.f32 	%f92, %f3, %f88, %f91;
	fma.rn.f32 	%f93, %f4, %f89, %f92;
	add.f32 	%f94, %f93, 0f3F000000;
	max.f32 	%f95, %f94, 0f00000000;
	min.f32 	%f96, %f95, 0f437F0000;
	mul.f32 	%f97, %f6, %f96;
	ld.global.nc.f32 	%f98, [%rd3+4];
	sub.f32 	%f99, %f97, %f98;
	ld.global.nc.f32 	%f100, [%rd2+4];
	div.rn.f32 	%f101, %f99, %f100;
	max.f32 	%f102, %f101, 0f00000000;
	selp.f32 	%f103, %f101, %f102, %p11;
	mul.wide.s32 	%rd32, %r3, 4;
	add.s64 	%rd33, %rd31, %rd32;
	st.global.f32 	[%rd33], %f103;
	ld.global.nc.u8 	%rs41, [%rd23+2];
	cvt.u16.u8 	%rs42, %rs41;
	cvt.rn.f32.u16 	%f104, %rs42;
	ld.global.nc.u8 	%rs43, [%rd25+2];
	cvt.u16.u8 	%rs44, %rs43;
	cvt.rn.f32.u16 	%f105, %rs44;
	ld.global.nc.u8 	%rs45, [%rd27+2];
	cvt.u16.u8 	%rs46, %rs45;
	cvt.rn.f32.u16 	%f106, %rs46;
	ld.global.nc.u8 	%rs47, [%rd29+2];
	cvt.u16.u8 	%rs48, %rs47;
	cvt.rn.f32.u16 	%f107, %rs48;
	mul.f32 	%f108, %f2, %f105;
	fma.rn.f32 	%f109, %f1, %f104, %f108;
	fma.rn.f32 	%f110, %f3, %f106, %f109;
	fma.rn.f32 	%f111, %f4, %f107, %f110;
	add.f32 	%f112, %f111, 0f3F000000;
	max.f32 	%f113, %f112, 0f00000000;
	min.f32 	%f114, %f113, 0f437F0000;
	mul.f32 	%f115, %f6, %f114;
	ld.global.nc.f32 	%f116, [%rd3+8];
	sub.f32 	%f117, %f115, %f116;
	ld.global.nc.f32 	%f118, [%rd2+8];
	div.rn.f32 	%f119, %f117, %f118;
	max.f32 	%f120, %f119, 0f00000000;
	selp.f32 	%f121, %f119, %f120, %p11;
	add.s64 	%rd34, %rd33, %rd32;
	st.global.f32 	[%rd34], %f121;
	bra.uni 	$L__BB4_8;
$L__BB4_7:
	setp.eq.s32 	%p10, %r15, 0;
	cvt.s64.s32 	%rd9, %r5;
	add.s64 	%rd10, %rd4, %rd9;
	ld.global.nc.u8 	%rs1, [%rd10];
	cvt.u16.u8 	%rs2, %rs1;
	cvt.rn.f32.u16 	%f26, %rs2;
	cvt.s64.s32 	%rd11, %r6;
	add.s64 	%rd12, %rd4, %rd11;
	ld.global.nc.u8 	%rs3, [%rd12];
	cvt.u16.u8 	%rs4, %rs3;
	cvt.rn.f32.u16 	%f27, %rs4;
	cvt.s64.s32 	%rd13, %r7;
	add.s64 	%rd14, %rd4, %rd13;
	ld.global.nc.u8 	%rs5, [%rd14];
	cvt.u16.u8 	%rs6, %rs5;
	cvt.rn.f32.u16 	%f28, %rs6;
	cvt.s64.s32 	%rd15, %r8;
	add.s64 	%rd16, %rd4, %rd15;
	ld.global.nc.u8 	%rs7, [%rd16];
	cvt.u16.u8 	%rs8, %rs7;
	cvt.rn.f32.u16 	%f29, %rs8;
	mul.f32 	%f30, %f2, %f27;
	fma.rn.f32 	%f31, %f1, %f26, %f30;
	fma.rn.f32 	%f32, %f3, %f28, %f31;
	fma.rn.f32 	%f33, %f4, %f29, %f32;
	add.f32 	%f34, %f33, 0f3F000000;
	max.f32 	%f35, %f34, 0f00000000;
	min.f32 	%f36, %f35, 0f437F0000;
	mul.f32 	%f37, %f6, %f36;
	max.f32 	%f38, %f37, 0f00000000;
	selp.f32 	%f39, %f37, %f38, %p10;
	mul.wide.s32 	%rd17, %r4, 4;
	add.s64 	%rd18, %rd1, %rd17;
	st.global.f32 	[%rd18], %f39;
	ld.global.nc.u8 	%rs9, [%rd10+1];
	cvt.u16.u8 	%rs10, %rs9;
	cvt.rn.f32.u16 	%f40, %rs10;
	ld.global.nc.u8 	%rs11, [%rd12+1];
	cvt.u16.u8 	%rs12, %rs11;
	cvt.rn.f32.u16 	%f41, %rs12;
	ld.global.nc.u8 	%rs13, [%rd14+1];
	cvt.u16.u8 	%rs14, %rs13;
	cvt.rn.f32.u16 	%f42, %rs14;
	ld.global.nc.u8 	%rs15, [%rd16+1];
	cvt.u16.u8 	%rs16, %rs15;
	cvt.rn.f32.u16 	%f43, %rs16;
	mul.f32 	%f44, %f2, %f41;
	fma.rn.f32 	%f45, %f1, %f40, %f44;
	fma.rn.f32 	%f46, %f3, %f42, %f45;
	fma.rn.f32 	%f47, %f4, %f43, %f46;
	add.f32 	%f48, %f47, 0f3F000000;
	max.f32 	%f49, %f48, 0f00000000;
	min.f32 	%f50, %f49, 0f437F0000;
	mul.f32 	%f51, %f6, %f50;
	max.f32 	%f52, %f51, 0f00000000;
	selp.f32 	%f53, %f51, %f52, %p10;
	mul.wide.s32 	%rd19, %r3, 4;
	add.s64 	%rd20, %rd18, %rd19;
	st.global.f32 	[%rd20], %f53;
	ld.global.nc.u8 	%rs17, [%rd10+2];
	cvt.u16.u8 	%rs18, %rs17;
	cvt.rn.f32.u16 	%f54, %rs18;
	ld.global.nc.u8 	%rs19, [%rd12+2];
	cvt.u16.u8 	%rs20, %rs19;
	cvt.rn.f32.u16 	%f55, %rs20;
	ld.global.nc.u8 	%rs21, [%rd14+2];
	cvt.u16.u8 	%rs22, %rs21;
	cvt.rn.f32.u16 	%f56, %rs22;
	ld.global.nc.u8 	%rs23, [%rd16+2];
	cvt.u16.u8 	%rs24, %rs23;
	cvt.rn.f32.u16 	%f57, %rs24;
	mul.f32 	%f58, %f2, %f55;
	fma.rn.f32 	%f59, %f1, %f54, %f58;
	fma.rn.f32 	%f60, %f3, %f56, %f59;
	fma.rn.f32 	%f61, %f4, %f57, %f60;
	add.f32 	%f62, %f61, 0f3F000000;
	max.f32 	%f63, %f62, 0f00000000;
	min.f32 	%f64, %f63, 0f437F0000;
	mul.f32 	%f65, %f6, %f64;
	max.f32 	%f66, %f65, 0f00000000;
	selp.f32 	%f67, %f65, %f66, %p10;
	add.s64 	%rd21, %rd20, %rd19;
	st.global.f32 	[%rd21], %f67;
$L__BB4_8:
	ret;

}
	// .globl	preprocess_batch_resize_nchw
.visible .entry preprocess_batch_resize_nchw(
	.param .u64 .ptr .align 1 preprocess_batch_resize_nchw_param_0,
	.param .u64 .ptr .align 1 preprocess_batch_resize_nchw_param_1,
	.param .u32 preprocess_batch_resize_nchw_param_2,
	.param .u32 preprocess_batch_resize_nchw_param_3,
	.param .u32 preprocess_batch_resize_nchw_param_4,
	.param .u32 preprocess_batch_resize_nchw_param_5,
	.param .u32 preprocess_batch_resize_nchw_param_6,
	.param .f32 preprocess_batch_resize_nchw_param_7,
	.param .u64 .ptr .align 1 preprocess_batch_resize_nchw_param_8,
	.param .u64 .ptr .align 1 preprocess_batch_resize_nchw_param_9
)
{
	.reg .pred 	%p<9>;
	.reg .b16 	%rs<49>;
	.reg .b32 	%r<51>;
	.reg .b32 	%f<91>;
	.reg .b64 	%rd<54>;

	ld.param.u64 	%rd4, [preprocess_batch_resize_nchw_param_0];
	ld.param.u64 	%rd7, [preprocess_batch_resize_nchw_param_1];
	ld.param.u32 	%r14, [preprocess_batch_resize_nchw_param_2];
	ld.param.u32 	%r10, [preprocess_batch_resize_nchw_param_3];
	ld.param.u32 	%r11, [preprocess_batch_resize_nchw_param_4];
	ld.param.u32 	%r15, [preprocess_batch_resize_nchw_param_5];
	ld.param.u32 	%r13, [preprocess_batch_resize_nchw_param_6];
	ld.param.f32 	%f5, [preprocess_batch_resize_nchw_param_7];
	ld.param.u64 	%rd6, [preprocess_batch_resize_nchw_param_9];
	cvta.to.global.u64 	%rd1, %rd7;
	mov.u32 	%r16, %ctaid.x;
	mov.u32 	%r17, %ntid.x;
	mov.u32 	%r18, %tid.x;
	mad.lo.s32 	%r1, %r16, %r17, %r18;
	mov.u32 	%r19, %ctaid.y;
	mov.u32 	%r20, %ntid.y;
	mov.u32 	%r21, %tid.y;
	mad.lo.s32 	%r22, %r19, %r20, %r21;
	mov.u32 	%r3, %ctaid.z;
	setp.ge.s32 	%p1, %r1, %r13;
	setp.ge.s32 	%p2, %r22, %r15;
	or.pred  	%p3, %p1, %p2;
	setp.ge.s32 	%p4, %r3, %r14;
	or.pred  	%p5, %p4, %p3;
	@%p5 bra 	$L__BB5_4;
	ld.param.u64 	%rd52, [preprocess_batch_resize_nchw_param_8];
	cvta.to.global.u64 	%rd8, %rd4;
	mul.lo.s32 	%r4, %r13, %r15;
	mul.lo.s32 	%r23, %r3, 3;
	mul.lo.s32 	%r24, %r23, %r10;
	mul.lo.s32 	%r25, %r24, %r11;
	cvt.s64.s32 	%rd9, %r25;
	add.s64 	%rd2, %rd8, %rd9;
	mul.lo.s32 	%r26, %r23, %r4;
	cvt.s64.s32 	%rd3, %r26;
	cvt.rn.f32.s32 	%f6, %r11;
	cvt.rn.f32.s32 	%f7, %r13;
	div.rn.f32 	%f8, %f6, %f7;
	cvt.rn.f32.s32 	%f9, %r10;
	cvt.rn.f32.u32 	%f10, %r15;
	div.rn.f32 	%f11, %f9, %f10;
	cvt.rn.f32.s32 	%f12, %r1;
	add.f32 	%f13, %f12, 0f3F000000;
	fma.rn.f32 	%f14, %f13, %f8, 0fBF000000;
	cvt.rn.f32.u32 	%f15, %r22;
	add.f32 	%f16, %f15, 0f3F000000;
	fma.rn.f32 	%f17, %f16, %f11, 0fBF000000;
	cvt.rmi.f32.f32 	%f18, %f14;
	cvt.rzi.s32.f32 	%r27, %f18;
	cvt.rmi.f32.f32 	%f19, %f17;
	cvt.rzi.s32.f32 	%r28, %f19;
	add.s32 	%r29, %r27, 1;
	add.s32 	%r30, %r28, 1;
	add.s32 	%r31, %r11, -1;
	min.s32 	%r32, %r27, %r31;
	max.s32 	%r33, %r32, 0;
	min.s32 	%r34, %r29, %r31;
	max.s32 	%r35, %r34, 0;
	add.s32 	%r36, %r10, -1;
	min.s32 	%r37, %r28, %r36;
	max.s32 	%r38, %r37, 0;
	min.s32 	%r39, %r30, %r36;
	max.s32 	%r40, %r39, 0;
	sub.f32 	%f20, %f14, %f18;
	sub.f32 	%f21, %f17, %f19;
	mad.lo.s32 	%r5, %r13, %r22, %r1;
	mul.lo.s32 	%r41, %r38, %r11;
	add.s32 	%r42, %r41, %r33;
	mul.lo.s32 	%r6, %r42, 3;
	add.s32 	%r43, %r35, %r41;
	mul.lo.s32 	%r7, %r43, 3;
	mul.lo.s32 	%r44, %r40, %r11;
	add.s32 	%r45, %r44, %r33;
	mul.lo.s32 	%r8, %r45, 3;
	add.s32 	%r46, %r44, %r35;
	mul.lo.s32 	%r9, %r46, 3;
	mov.f32 	%f22, 0f3F800000;
	sub.f32 	%f23, %f22, %f20;
	sub.f32 	%f24, %f22, %f21;
	mul.f32 	%f1, %f24, %f23;
	mul.f32 	%f2, %f20, %f24;
	mul.f32 	%f3, %f21, %f23;
	mul.f32 	%f4, %f21, %f20;
	setp.eq.s64 	%p6, %rd52, 0;
	setp.eq.s64 	%p7, %rd6, 0;
	or.pred  	%p8, %p6, %p7;
	@%p8 bra 	$L__BB5_3;
	ld.param.u64 	%rd53, [preprocess_batch_resize_nchw_param_8];
	cvta.to.global.u64 	%rd30, %rd6;
	cvta.to.global.u64 	%rd31, %rd53;
	cvt.s64.s32 	%rd32, %r6;
	add.s64 	%rd33, %rd2, %rd32;
	ld.global.nc.u8 	%rs25, [%rd33];
	cvt.u16.u8 	%rs26, %rs25;
	cvt.rn.f32.u16 	%f52, %rs26;
	cvt.s64.s32 	%rd34, %r7;
	add.s64 	%rd35, %rd2, %rd34;
	ld.global.nc.u8 	%rs27, [%rd35];
	cvt.u16.u8 	%rs28, %rs27;
	cvt.rn.f32.u16 	%f53, %rs28;
	cvt.s64.s32 	%rd36, %r8;
	add.s64 	%rd37, %rd2, %rd36;
	ld.global.nc.u8 	%rs29, [%rd37];
	cvt.u16.u8 	%rs30, %rs29;
	cvt.rn.f32.u16 	%f54, %rs30;
	cvt.s64.s32 	%rd38, %r9;
	add.s64 	%rd39, %rd2, %rd38;
	ld.global.nc.u8 	%rs31, [%rd39];
	cvt.u16.u8 	%rs32, %rs31;
	cvt.rn.f32.u16 	%f55, %rs32;
	mul.f32 	%f56, %f2, %f53;
	fma.rn.f32 	%f57, %f1, %f52, %f56;
	fma.rn.f32 	%f58, %f3, %f54, %f57;
	fma.rn.f32 	%f59, %f4, %f55, %f58;
	mul.f32 	%f60, %f5, %f59;
	ld.global.nc.f32 	%f61, [%rd31];
	sub.f32 	%f62, %f60, %f61;
	ld.global.nc.f32 	%f63, [%rd30];
	div.rn.f32 	%f64, %f62, %f63;
	cvt.s64.s32 	%rd40, %r5;
	add.s64 	%rd41, %rd40, %rd3;
	shl.b64 	%rd42, %rd41, 2;
	add.s64 	%rd43, %rd1, %rd42;
	st.global.f32 	[%rd43], %f64;
	ld.global.nc.u8 	%rs33, [%rd33+1];
	cvt.u16.u8 	%rs34, %rs33;
	cvt.rn.f32.u16 	%f65, %rs34;
	ld.global.nc.u8 	%rs35, [%rd35+1];
	cvt.u16.u8 	%rs36, %rs35;
	cvt.rn.f32.u16 	%f66, %rs36;
	ld.global.nc.u8 	%rs37, [%rd37+1];
	cvt.u16.u8 	%rs38, %rs37;
	cvt.rn.f32.u16 	%f67, %rs38;
	ld.global.nc.u8 	%rs39, [%rd39+1];
	cvt.u16.u8 	%rs40, %rs39;
	cvt.rn.f32.u16 	%f68, %rs40;
	mul.f32 	%f69, %f2, %f66;
	fma.rn.f32 	%f70, %f1, %f65, %f69;
	fma.rn.f32 	%f71, %f3, %f67, %f70;
	fma.rn.f32 	%f72, %f4, %f68, %f71;
	mul.f32 	%f73, %f5, %f72;
	ld.global.nc.f32 	%f74, [%rd31+4];
	sub.f32 	%f75, %f73, %f74;
	ld.global.nc.f32 	%f76, [%rd30+4];
	div.rn.f32 	%f77, %f75, %f76;
	add.s32 	%r49, %r5, %r4;
	cvt.s64.s32 	%rd44, %r49;
	add.s64 	%rd45, %rd44, %rd3;
	shl.b64 	%rd46, %rd45, 2;
	add.s64 	%rd47, %rd1, %rd46;
	st.global.f32 	[%rd47], %f77;
	ld.global.nc.u8 	%rs41, [%rd33+2];
	cvt.u16.u8 	%rs42, %rs41;
	cvt.rn.f32.u16 	%f78, %rs42;
	ld.global.nc.u8 	%rs43, [%rd35+2];
	cvt.u16.u8 	%rs44, %rs43;
	cvt.rn.f32.u16 	%f79, %rs44;
	ld.global.nc.u8 	%rs45, [%rd37+2];
	cvt.u16.u8 	%rs46, %rs45;
	cvt.rn.f32.u16 	%f80, %rs46;
	ld.global.nc.u8 	%rs47, [%rd39+2];
	cvt.u16.u8 	%rs48, %rs47;
	cvt.rn.f32.u16 	%f81, %rs48;
	mul.f32 	%f82, %f2, %f79;
	fma.rn.f32 	%f83, %f1, %f78, %f82;
	fma.rn.f32 	%f84, %f3, %f80, %f83;
	fma.rn.f32 	%f85, %f4, %f81, %f84;
	mul.f32 	%f86, %f5, %f85;
	ld.global.nc.f32 	%f87, [%rd31+8];
	sub.f32 	%f88, %f86, %f87;
	ld.global.nc.f32 	%f89, [%rd30+8];
	div.rn.f32 	%f90, %f88, %f89;
	add.s32 	%r50, %r49, %r4;
	cvt.s64.s32 	%rd48, %r50;
	add.s64 	%rd49, %rd48, %rd3;
	shl.b64 	%rd50, %rd49, 2;
	add.s64 	%rd51, %rd1, %rd50;
	st.global.f32 	[%rd51], %f90;
	bra.uni 	$L__BB5_4;
$L__BB5_3:
	cvt.s64.s32 	%rd10, %r6;
	add.s64 	%rd11, %rd2, %rd10;
	ld.global.nc.u8 	%rs1, [%rd11];
	cvt.u16.u8 	%rs2, %rs1;
	cvt.rn.f32.u16 	%f25, %rs2;
	cvt.s64.s32 	%rd12, %r7;
	add.s64 	%rd13, %rd2, %rd12;
	ld.global.nc.u8 	%rs3, [%rd13];
	cvt.u16.u8 	%rs4, %rs3;
	cvt.rn.f32.u16 	%f26, %rs4;
	cvt.s64.s32 	%rd14, %r8;
	add.s64 	%rd15, %rd2, %rd14;
	ld.global.nc.u8 	%rs5, [%rd15];
	cvt.u16.u8 	%rs6, %rs5;
	cvt.rn.f32.u16 	%f27, %rs6;
	cvt.s64.s32 	%rd16, %r9;
	add.s64 	%rd17, %rd2, %rd16;
	ld.global.nc.u8 	%rs7, [%rd17];
	cvt.u16.u8 	%rs8, %rs7;
	cvt.rn.f32.u16 	%f28, %rs8;
	mul.f32 	%f29, %f2, %f26;
	fma.rn.f32 	%f30, %f1, %f25, %f29;
	fma.rn.f32 	%f31, %f3, %f27, %f30;
	fma.rn.f32 	%f32, %f4, %f28, %f31;
	mul.f32 	%f33, %f5, %f32;
	cvt.s64.s32 	%rd18, %r5;
	add.s64 	%rd19, %rd18, %rd3;
	shl.b64 	%rd20, %rd19, 2;
	add.s64 	%rd21, %rd1, %rd20;
	st.global.f32 	[%rd21], %f33;
	ld.global.nc.u8 	%rs9, [%rd11+1];
	cvt.u16.u8 	%rs10, %rs9;
	cvt.rn.f32.u16 	%f34, %rs10;
	ld.global.nc.u8 	%rs11, [%rd13+1];
	cvt.u16.u8 	%rs12, %rs11;
	cvt.rn.f32.u16 	%f35, %rs12;
	ld.global.nc.u8 	%rs13, [%rd15+1];
	cvt.u16.u8 	%rs14, %rs13;
	cvt.rn.f32.u16 	%f36, %rs14;
	ld.global.nc.u8 	%rs15, [%rd17+1];
	cvt.u16.u8 	%rs16, %rs15;
	cvt.rn.f32.u16 	%f37, %rs16;
	mul.f32 	%f38, %f2, %f35;
	fma.rn.f32 	%f39, %f1, %f34, %f38;
	fma.rn.f32 	%f40, %f3, %f36, %f39;
	fma.rn.f32 	%f41, %f4, %f37, %f40;
	mul.f32 	%f42, %f5, %f41;
	add.s32 	%r47, %r5, %r4;
	cvt.s64.s32 	%rd22, %r47;
	add.s64 	%rd23, %rd22, %rd3;
	shl.b64 	%rd24, %rd23, 2;
	add.s64 	%rd25, %rd1, %rd24;
	st.global.f32 	[%rd25], %f42;
	ld.global.nc.u8 	%rs17, [%rd11+2];
	cvt.u16.u8 	%rs18, %rs17;
	cvt.rn.f32.u16 	%f43, %rs18;
	ld.global.nc.u8 	%rs19, [%rd13+2];
	cvt.u16.u8 	%rs20, %rs19;
	cvt.rn.f32.u16 	%f44, %rs20;
	ld.global.nc.u8 	%rs21, [%rd15+2];
	cvt.u16.u8 	%rs22, %rs21;
	cvt.rn.f32.u16 	%f45, %rs22;
	ld.global.nc.u8 	%rs23, [%rd17+2];
	cvt.u16.u8 	%rs24, %rs23;
	cvt.rn.f32.u16 	%f46, %rs24;
	mul.f32 	%f47, %f2, %f44;
	fma.rn.f32 	%f48, %f1, %f43, %f47;
	fma.rn.f32 	%f49, %f3, %f45, %f48;
	fma.rn.f32 	%f50, %f4, %f46, %f49;
	mul.f32 	%f51, %f5, %f50;
	add.s32 	%r48, %r47, %r4;
	cvt.s64.s32 	%rd26, %r48;
	add.s64 	%rd27, %rd26, %rd3;
	shl.b64 	%rd28, %rd27, 2;
	add.s64 	%rd29, %rd1, %rd28;
	st.global.f32 	[%rd29], %f51;
$L__BB5_4:
	ret;

}


// ===== COMPILED SASS (sm_100) =====

	.target	sm_100

	.elftype	@"ET_EXEC"


//--------------------- .note.nv.tkinfo           --------------------------
	.section	.note.nv.tkinfo,"",@"SHT_NOTE"
	.sectionflags	@"SHF_NOTE_NV_TKINFO"
	.tkinfo
        /*0018*/ 	.word	0x00000002
        /*0030*/ 	.string	""
        /*0030*/ 	.string	"ptxas"
        /*0030*/ 	.string	"Cuda compilation tools, release 13.0, V13.0.88"
        /*0030*/ 	.string	"Build cuda_13.0.r13.0/compiler.36424714_0"
        /*0030*/ 	.string	"-arch sm_100 -m 64 "



//--------------------- .note.nv.cuinfo           --------------------------
	.section	.note.nv.cuinfo,"",@"SHT_NOTE"
	.sectionflags	@"SHF_NOTE_NV_CUINFO"
        /*0018*/ 	.short	0x0002
        /*001a*/ 	.short	0x0064
        /*001c*/ 	.short	0x0082
	.zero		2


//--------------------- .nv.info                  --------------------------
	.section	.nv.info,"",@"SHT_CUDA_INFO"
	.align	4


	//----- nvinfo : EIATTR_REGCOUNT
	.align		4
        /*0000*/ 	.byte	0x04, 0x2f
        /*0002*/ 	.short	(.L_1 - .L_0)
	.align		4
.L_0:
        /*0004*/ 	.word	index@(preprocess_resize_nchw)
        /*0008*/ 	.word	0x00000020


	//----- nvinfo : EIATTR_FRAME_SIZE
	.align		4
.L_1:
        /*000c*/ 	.byte	0x04, 0x11
        /*000e*/ 	.short	(.L_3 - .L_2)
	.align		4
.L_2:
        /*0010*/ 	.word	index@($__internal_5_$__cuda_sm3x_div_rn_noftz_f32_slowpath)
        /*0014*/ 	.word	0x00000000


	//----- nvinfo : EIATTR_FRAME_SIZE
	.align		4
.L_3:
        /*0018*/ 	.byte	0x04, 0x11
        /*001a*/ 	.short	(.L_5 - .L_4)
	.align		4
.L_4:
        /*001c*/ 	.word	index@(preprocess_resize_nchw)
        /*0020*/ 	.word	0x00000000


	//----- nvinfo : EIATTR_REGCOUNT
	.align		4
.L_5:
        /*0024*/ 	.byte	0x04, 0x2f
        /*0026*/ 	.short	(.L_7 - .L_6)
	.align		4
.L_6:
        /*0028*/ 	.word	index@(preprocess_letterbox_nchw)
        /*002c*/ 	.word	0x00000020


	//----- nvinfo : EIATTR_FRAME_SIZE
	.align		4
.L_7:
        /*0030*/ 	.byte	0x04, 0x11
        /*0032*/ 	.short	(.L_9 - .L_8)
	.align		4
.L_8:
        /*0034*/ 	.word	index@($__internal_4_$__cuda_sm3x_div_rn_noftz_f32_slowpath)
        /*0038*/ 	.word	0x00000000


	//----- nvinfo : EIATTR_FRAME_SIZE
	.align		4
.L_9:
        /*003c*/ 	.byte	0x04, 0x11
        /*003e*/ 	.short	(.L_11 - .L_10)
	.align		4
.L_10:
        /*0040*/ 	.word	index@(preprocess_letterbox_nchw)
        /*0044*/ 	.word	0x00000000


	//----- nvinfo : EIATTR_REGCOUNT
	.align		4
.L_11:
        /*0048*/ 	.byte	0x04, 0x2f
        /*004a*/ 	.short	(.L_13 - .L_12)
	.align		4
.L_12:
        /*004c*/ 	.word	index@(preprocess_resize_nhwc)
        /*0050*/ 	.word	0x00000020


	//----- nvinfo : EIATTR_FRAME_SIZE
	.align		4
.L_13:
        /*0054*/ 	.byte	0x04, 0x11
        /*0056*/ 	.short	(.L_15 - .L_14)
	.align		4
.L_14:
        /*0058*/ 	.word	index@($__internal_3_$__cuda_sm3x_div_rn_noftz_f32_slowpath)
        /*005c*/ 	.word	0x00000000


	//----- nvinfo : EIATTR_FRAME_SIZE
	.align		4
.L_15:
        /*0060*/ 	.byte	0x04, 0x11
        /*0062*/ 	.short	(.L_17 - .L_16)
	.align		4
.L_16:
        /*0064*/ 	.word	index@(preprocess_resize_nhwc)
        /*0068*/ 	.word	0x00000000


	//----- nvinfo : EIATTR_REGCOUNT
	.align		4
.L_17:
        /*006c*/ 	.byte	0x04, 0x2f
        /*006e*/ 	.short	(.L_19 - .L_18)
	.align		4
.L_18:
        /*0070*/ 	.word	index@(preprocess_letterbox_nhwc)
        /*0074*/ 	.word	0x0000001e


	//----- nvinfo : EIATTR_FRAME_SIZE
	.align		4
.L_19:
        /*0078*/ 	.byte	0x04, 0x11
        /*007a*/ 	.short	(.L_21 - .L_20)
	.align		4
.L_20:
        /*007c*/ 	.word	index@($__internal_2_$__cuda_sm3x_div_rn_noftz_f32_slowpath)
        /*0080*/ 	.word	0x00000000


	//----- nvinfo : EIATTR_FRAME_SIZE
	.align		4
.L_21:
        /*0084*/ 	.byte	0x04, 0x11
        /*0086*/ 	.short	(.L_23 - .L_22)
	.align		4
.L_22:
        /*0088*/ 	.word	index@(preprocess_letterbox_nhwc)
        /*008c*/ 	.word	0x00000000


	//----- nvinfo : EIATTR_REGCOUNT
	.align		4
.L_23:
        /*0090*/ 	.byte	0x04, 0x2f
        /*0092*/ 	.short	(.L_25 - .L_24)
	.align		4
.L_24:
        /*0094*/ 	.word	index@(preprocess_fit_adaptive_nchw)
        /*0098*/ 	.word	0x00000020


	//----- nvinfo : EIATTR_FRAME_SIZE
	.align		4
.L_25:
        /*009c*/ 	.byte	0x04, 0x11
        /*009e*/ 	.short	(.L_27 - .L_26)
	.align		4
.L_26:
        /*00a0*/ 	.word	index@($__internal_1_$__cuda_sm3x_div_rn_noftz_f32_slowpath)
        /*00a4*/ 	.word	0x00000000


	//----- nvinfo : EIATTR_FRAME_SIZE
	.align		4
.L_27:
        /*00a8*/ 	.byte	0x04, 0x11
        /*00aa*/ 	.short	(.L_29 - .L_28)
	.align		4
.L_28:
        /*00ac*/ 	.word	index@(preprocess_fit_adaptive_nchw)
        /*00b0*/ 	.word	0x00000000


	//----- nvinfo : EIATTR_REGCOUNT
	.align		4
.L_29:
        /*00b4*/ 	.byte	0x04, 0x2f
        /*00b6*/ 	.short	(.L_31 - .L_30)
	.align		4
.L_30:
        /*00b8*/ 	.word	index@(preprocess_batch_resize_nchw)
        /*00bc*/ 	.word	0x0000001f


	//----- nvinfo : EIATTR_FRAME_SIZE
	.align		4
.L_31:
        /*00c0*/ 	.byte	0x04, 0x11
        /*00c2*/ 	.short	(.L_33 - .L_32)
	.align		4
.L_32:
        /*00c4*/ 	.word	index@($__internal_0_$__cuda_sm3x_div_rn_noftz_f32_slowpath)
        /*00c8*/ 	.word	0x00000000


	//----- nvinfo : EIATTR_FRAME_SIZE
	.align		4
.L_33:
        /*00cc*/ 	.byte	0x04, 0x11
        /*00ce*/ 	.short	(.L_35 - .L_34)
	.align		4
.L_34:
        /*00d0*/ 	.word	index@(preprocess_batch_resize_nchw)
        /*00d4*/ 	.word	0x00000000


	//----- nvinfo : EIATTR_MIN_STACK_SIZE
	.align		4
.L_35:
        /*00d8*/ 	.byte	0x04, 0x12
        /*00da*/ 	.short	(.L_37 - .L_36)
	.align		4
.L_36:
        /*00dc*/ 	.word	index@(preprocess_batch_resize_nchw)
        /*00e0*/ 	.word	0x00000000


	//----- nvinfo : EIATTR_MIN_STACK_SIZE
	.align		4
.L_37:
        /*00e4*/ 	.byte	0x04, 0x12
        /*00e6*/ 	.short	(.L_39 - .L_38)
	.align		4
.L_38:
        /*00e8*/ 	.word	index@(preprocess_fit_adaptive_nchw)
        /*00ec*/ 	.word	0x00000000


	//----- nvinfo : EIATTR_MIN_STACK_SIZE
	.align		4
.L_39:
        /*00f0*/ 	.byte	0x04, 0x12
        /*00f2*/ 	.short	(.L_41 - .L_40)
	.align		4
.L_40:
        /*00f4*/ 	.word	index@(preprocess_letterbox_nhwc)
        /*00f8*/ 	.word	0x00000000


	//----- nvinfo : EIATTR_MIN_STACK_SIZE
	.align		4
.L_41:
        /*00fc*/ 	.byte	0x04, 0x12
        /*00fe*/ 	.short	(.L_43 - .L_42)
	.align		4
.L_42:
        /*0100*/ 	.word	index@(preprocess_resize_nhwc)
        /*0104*/ 	.word	0x00000000


	//----- nvinfo : EIATTR_MIN_STACK_SIZE
	.align		4
.L_43:
        /*0108*/ 	.byte	0x04, 0x12
        /*010a*/ 	.short	(.L_45 - .L_44)
	.align		4
.L_44:
        /*010c*/ 	.word	index@(preprocess_letterbox_nchw)
        /*0110*/ 	.word	0x00000000


	//----- nvinfo : EIATTR_MIN_STACK_SIZE
	.align		4
.L_45:
        /*0114*/ 	.byte	0x04, 0x12
        /*0116*/ 	.short	(.L_47 - .L_46)
	.align		4
.L_46:
        /*0118*/ 	.word	index@(preprocess_resize_nchw)
        /*011c*/ 	.word	0x00000000
.L_47:


//--------------------- .nv.compat                --------------------------
	.section	.nv.compat,"",@"SHT_CUDA_COMPAT_INFO"
	.align	4
        /*0000*/ 	.byte	0x02, 0x09, 0x00, 0x00, 0x02, 0x02, 0x01, 0x00, 0x02, 0x05, 0x05, 0x00, 0x03, 0x07, 0x01, 0x01
        /*0010*/ 	.byte	0x02, 0x03, 0x00, 0x00, 0x02, 0x06, 0x01, 0x00, 0x04, 0x0b, 0x08, 0x00, 0x01, 0x00, 0x00, 0x00
        /*0020*/ 	.byte	0x00, 0x00, 0x00, 0x00


//--------------------- .nv.info.preprocess_batch_resize_nchw --------------------------
	.section	.nv.info.preprocess_batch_resize_nchw,"",@"SHT_CUDA_INFO"
	.sectionflags	@""
	.align	4


	//----- nvinfo : EIATTR_CUDA_API_VERSION
	.align		4
        /*0000*/ 	.byte	0x04, 0x37
        /*0002*/ 	.short	(.L_49 - .L_48)
.L_48:
        /*0004*/ 	.word	0x00000082


	//----- nvinfo : EIATTR_KPARAM_INFO
	.align		4
.L_49:
        /*0008*/ 	.byte	0x04, 0x17
        /*000a*/ 	.short	(.L_51 - .L_50)
.L_50:
        /*000c*/ 	.word	0x00000000
        /*0010*/ 	.short	0x0009
        /*0012*/ 	.short	0x0030
        /*0014*/ 	.byte	0x00, 0xf5, 0x21, 0x00


	//----- nvinfo : EIATTR_KPARAM_INFO
	.align		4
.L_51:
        /*0018*/ 	.byte	0x04, 0x17
        /*001a*/ 	.short	(.L_53 - .L_52)
.L_52:
        /*001c*/ 	.word	0x00000000
        /*0020*/ 	.short	0x0008
        /*0022*/ 	.short	0x0028
        /*0024*/ 	.byte	0x00, 0xf5, 0x21, 0x00


	//----- nvinfo : EIATTR_KPARAM_INFO
	.align		4
.L_53:
        /*0028*/ 	.byte	0x04, 0x17
        /*002a*/ 	.short	(.L_55 - .L_54)
.L_54:
        /*002c*/ 	.word	0x00000000
        /*0030*/ 	.short	0x0007
        /*0032*/ 	.short	0x0024
        /*0034*/ 	.byte	0x00, 0xf0, 0x11, 0x00


	//----- nvinfo : EIATTR_KPARAM_INFO
	.align		4
.L_55:
        /*0038*/ 	.byte	0x04, 0x17
        /*003a*/ 	.short	(.L_57 - .L_56)
.L_56:
        /*003c*/ 	.word	0x00000000
        /*0040*/ 	.short	0x0006
        /*0042*/ 	.short	0x0020
        /*0044*/ 	.byte	0x00, 0xf0, 0x11, 0x00


	//----- nvinfo : EIATTR_KPARAM_INFO
	.align		4
.L_57:
        /*0048*/ 	.byte	0x04, 0x17
        /*004a*/ 	.short	(.L_59 - .L_58)
.L_58:
        /*004c*/ 	.word	0x00000000
        /*0050*/ 	.short	0x0005
        /*0052*/ 	.short	0x001c
        /*0054*/ 	.byte	0x00, 0xf0, 0x11, 0x00


	//----- nvinfo : EIATTR_KPARAM_INFO
	.align		4
.L_59:
        /*0058*/ 	.byte	0x04, 0x17
        /*005a*/ 	.short	(.L_61 - .L_60)
.L_60:
        /*005c*/ 	.word	0x00000000
        /*0060*/ 	.short	0x0004
        /*0062*/ 	.short	0x0018
        /*0064*/ 	.byte	0x00, 0xf0, 0x11, 0x00


	//----- nvinfo : EIATTR_KPARAM_INFO
	.align		4
.L_61:
        /*0068*/ 	.byte	0x04, 0x17
        /*006a*/ 	.short	(.L_63 - .L_62)
.L_62:
        /*006c*/ 	.word	0x00000000
        /*0070*/ 	.short	0x0003
        /*0072*/ 	.short	0x0014
        /*0074*/ 	.byte	0x00, 0xf0, 0x11, 0x00


	//----- nvinfo : EIATTR_KPARAM_INFO
	.align		4
.L_63:
        /*0078*/ 	.byte	0x04, 0x17
        /*007a*/ 	.short	(.L_65 - .L_64)
.L_64:
        /*007c*/ 	.word	0x00000000
        /*0080*/ 	.short	0x0002
        /*0082*/ 	.short	0x0010
        /*0084*/ 	.byte	0x00, 0xf0, 0x11, 0x00


	//----- nvinfo : EIATTR_KPARAM_INFO
	.align		4
.L_65:
        /*0088*/ 	.byte	0x04, 0x17
        /*008a*/ 	.short	(.L_67 - .L_66)
.L_66:
        /*008c*/ 	.word	0x00000000
        /*0090*/ 	.short	0x0001
        /*0092*/ 	.short	0x0008
        /*0094*/ 	.byte	0x00, 0xf5, 0x21, 0x00


	//----- nvinfo : EIATTR_KPARAM_INFO
	.align		4
.L_67:
        /*0098*/ 	.byte	0x04, 0x17
        /*009a*/ 	.short	(.L_69 - .L_68)
.L_68:
        /*009c*/ 	.word	0x00000000
        /*00a0*/ 	.short	0x0000
        /*00a2*/ 	.short	0x0000
        /*00a4*/ 	.byte	0x00, 0xf5, 0x21, 0x00


	//----- nvinfo : EIATTR_SPARSE_MMA_MASK
	.align		4
.L_69:
        /*00a8*/ 	.byte	0x03, 0x50
        /*00aa*/ 	.short	0x0000


	//----- nvinfo : EIATTR_MAXREG_COUNT
	.align		4
        /*00ac*/ 	.byte	0x03, 0x1b
        /*00ae*/ 	.short	0x00ff


	//----- nvinfo : EIATTR_MERCURY_ISA_VERSION
	.align		4
        /*00b0*/ 	.byte	0x03, 0x5f
        /*00b2*/ 	.short	0x0101


	//----- nvinfo : EIATTR_VRC_CTA_INIT_COUNT
	.align		4
        /*00b4*/ 	.byte	0x02, 0x4a
	.zero		1
	.zero		1


	//----- nvinfo : EIATTR_EXIT_INSTR_OFFSETS
	.align		4
        /*00b8*/ 	.byte	0x04, 0x1c
        /*00ba*/ 	.short	(.L_71 - .L_70)


	//   ....[0]....
.L_70:
        /*00bc*/ 	.word	0x00000100


	//   ....[1]....
        /*00c0*/ 	.word	0x00000df0


	//   ....[2]....
        /*00c4*/ 	.word	0x00001220


	//----- nvinfo : EIATTR_CRS_STACK_SIZE
	.align		4
.L_71:
        /*00c8*/ 	.byte	0x04, 0x1e
        /*00ca*/ 	.short	(.L_73 - .L_72)
.L_72:
        /*00cc*/ 	.word	0x00000000


	//----- nvinfo : EIATTR_CBANK_PARAM_SIZE
	.align		4
.L_73:
        /*00d0*/ 	.byte	0x03, 0x19
        /*00d2*/ 	.short	0x0038


	//----- nvinfo : EIATTR_PARAM_CBANK
	.align		4
        /*00d4*/ 	.byte	0x04, 0x0a
        /*00d6*/ 	.short	(.L_75 - .L_74)
	.align		4
.L_74:
        /*00d8*/ 	.word	index@(.nv.constant0.preprocess_batch_resize_nchw)
        /*00dc*/ 	.short	0x0380
        /*00de*/ 	.short	0x0038


	//----- nvinfo : EIATTR_SW_WAR
	.align		4
.L_75:
        /*00e0*/ 	.byte	0x04, 0x36
        /*00e2*/ 	.short	(.L_77 - .L_76)
.L_76:
        /*00e4*/ 	.word	0x00000008
.L_77:


//--------------------- .nv.info.preprocess_fit_adaptive_nchw --------------------------
	.section	.nv.info.preprocess_fit_adaptive_nchw,"",@"SHT_CUDA_INFO"
	.sectionflags	@""
	.align	4


	//----- nvinfo : EIATTR_CUDA_API_VERSION
	.align		4
        /*0000*/ 	.byte	0x04, 0x37
        /*0002*/ 	.short	(.L_79 - .L_78)
.L_78:
        /*0004*/ 	.word	0x00000082


	//----- nvinfo : EIATTR_KPARAM_INFO
	.align		4
.L_79:
        /*0008*/ 	.byte	0x04, 0x17
        /*000a*/ 	.short	(.L_81 - .L_80)
.L_80:
        /*000c*/ 	.word	0x00000000
        /*0010*/ 	.short	0x000c
        /*0012*/ 	.short	0x0040
        /*0014*/ 	.byte	0x00, 0xf0, 0x11, 0x00


	//----- nvinfo : EIATTR_KPARAM_INFO
	.align		4
.L_81:
        /*0018*/ 	.byte	0x04, 0x17
        /*001a*/ 	.short	(.L_83 - .L_82)
.L_82:
        /*001c*/ 	.word	0x00000000
        /*0020*/ 	.short	0x000b
        /*0022*/ 	.short	0x0038
        /*0024*/ 	.byte	0x00, 0xf5, 0x21, 0x00


	//----- nvinfo : EIATTR_KPARAM_INFO
	.align		4
.L_83:
        /*0028*/ 	.byte	0x04, 0x17
        /*002a*/ 	.short	(.L_85 - .L_84)
.L_84:
        /*002c*/ 	.word	0x00000000
        /*0030*/ 	.short	0x000a
        /*0032*/ 	.short	0x0030
        /*0034*/ 	.byte	0x00, 0xf5, 0x21, 0x00


	//----- nvinfo : EIATTR_KPARAM_INFO
	.align		4
.L_85:
        /*0038*/ 	.byte	0x04, 0x17
        /*003a*/ 	.short	(.L_87 - .L_86)
.L_86:
        /*003c*/ 	.word	0x00000000
        /*0040*/ 	.short	0x0009
        /*0042*/ 	.short	0x002c
        /*0044*/ 	.byte	0x00, 0xf0, 0x11, 0x00


	//----- nvinfo : EIATTR_KPARAM_INFO
	.align		4
.L_87:
        /*0048*/ 	.byte	0x04, 0x17
        /*004a*/ 	.short	(.L_89 - .L_88)
.L_88:
        /*004c*/ 	.word	0x00000000
        /*0050*/ 	.short	0x0008
        /*0052*/ 	.short	0x0028
        /*0054*/ 	.byte	0x00, 0xf0, 0x11, 0x00


	//----- nvinfo : EIATTR_KPARAM_INFO
	.align		4
.L_89:
        /*0058*/ 	.byte	0x04, 0x17
        /*005a*/ 	.short	(.L_91 - .L_90)
.L_90:
        /*005c*/ 	.word	0x00000000
        /*0060*/ 	.short	0x0007
        /*0062*/ 	.short	0x0024
        /*0064*/ 	.byte	0x00, 0xf0, 0x11, 0x00


	//----- nvinfo : EIATTR_KPARAM_INFO
	.align		4
.L_91:
        /*0068*/ 	.byte	0x04, 0x17
        /*006a*/ 	.short	(.L_93 - .L_92)
.L_92:
        /*006c*/ 	.word	0x00000000
        /*0070*/ 	.short	0x0006
        /*0072*/ 	.short	0x0020
        /*0074*/ 	.byte	0x00, 0xf0, 0x11, 0x00


	//----- nvinfo : EIATTR_KPARAM_INFO
	.align		4
.L_93:
        /*0078*/ 	.byte	0x04, 0x17
        /*007a*/ 	.short	(.L_95 - .L_94)
.L_94:
        /*007c*/ 	.word	0x00000000
        /*0080*/ 	.short	0x0005
        /*0082*/ 	.short	0x001c
        /*0084*/ 	.byte	0x00, 0xf0, 0x11, 0x00


	//----- nvinfo : EIATTR_KPARAM_INFO
	.align		4
.L_95:
        /*0088*/ 	.byte	0x04, 0x17
        /*008a*/ 	.short	(.L_97 - .L_96)
.L_96:
        /*008c*/ 	.word	0x00000000
        /*0090*/ 	.short	0x0004
        /*0092*/ 	.short	0x0018
        /*0094*/ 	.byte	0x00, 0xf0, 0x11, 0x00


	//----- nvinfo : EIATTR_KPARAM_INFO
	.align		4
.L_97:
        /*0098*/ 	.byte	0x04, 0x17
        /*009a*/ 	.short	(.L_99 - .L_98)
.L_98:
        /*009c*/ 	.word	0x00000000
        /*00a0*/ 	.short	0x0003
        /*00a2*/ 	.short	0x0014
        /*00a4*/ 	.byte	0x00, 0xf0, 0x11, 0x00


	//----- nvinfo : EIATTR_KPARAM_INFO
	.align		4
.L_99:
        /*00a8*/ 	.byte	0x04, 0x17
        /*00aa*/ 	.short	(.L_101 - .L_100)
.L_100:
        /*00ac*/ 	.word	0x00000000
        /*00b0*/ 	.short	0x0002
        /*00b2*/ 	.short	0x0010
        /*00b4*/ 	.byte	0x00, 0xf0, 0x11, 0x00


	//----- nvinfo : EIATTR_KPARAM_INFO
	.align		4
.L_101:
        /*00b8*/ 	.byte	0x04, 0x17
        /*00ba*/ 	.short	(.L_103 - .L_102)
.L_102:
        /*00bc*/ 	.word	0x00000000
        /*00c0*/ 	.short	0x0001
        /*00c2*/ 	.short	0x0008
        /*00c4*/ 	.byte	0x00, 0xf5, 0x21, 0x00


	//----- nvinfo : EIATTR_KPARAM_INFO
	.align		4
.L_103:
        /*00c8*/ 	.byte	0x04, 0x17
        /*00ca*/ 	.short	(.L_105 - .L_104)
.L_104:
        /*00cc*/ 	.word	0x00000000
        /*00d0*/ 	.short	0x0000
        /*00d2*/ 	.short	0x0000
        /*00d4*/ 	.byte	0x00, 0xf5, 0x21, 0x00


	//----- nvinfo : EIATTR_SPARSE_MMA_MASK
	.align		4
.L_105:
        /*00d8*/ 	.byte	0x03, 0x50
        /*00da*/ 	.short	0x0000


	//----- nvinfo : EIATTR_MAXREG_COUNT
	.align		4
        /*00dc*/ 	.byte	0x03, 0x1b
        /*00de*/ 	.short	0x00ff


	//----- nvinfo : EIATTR_MERCURY_ISA_VERSION
	.align		4
        /*00e0*/ 	.byte	0x03, 0x5f
        /*00e2*/ 	.short	0x0101


	//----- nvinfo : EIATTR_VRC_CTA_INIT_COUNT
	.align		4
        /*00e4*/ 	.byte	0x02, 0x4a
	.zero		1
	.zero		1


	//----- nvinfo : EIATTR_EXIT_INSTR_OFFSETS
	.align		4
        /*00e8*/ 	.byte	0x04, 0x1c
        /*00ea*/ 	.short	(.L_107 - .L_106)


	//   ....[0]....
.L_106:
        /*00ec*/ 	.word	0x000000c0


	//   ....[1]....
        /*00f0*/ 	.word	0x000005a0


	//   ....[2]....
        /*00f4*/ 	.word	0x00000660


	//   ....[3]....
        /*00f8*/ 	.word	0x00001280


	//   ....[4]....
        /*00fc*/ 	.word	0x000016f0


	//----- nvinfo : EIATTR_CRS_STACK_SIZE
	.align		4
.L_107:
        /*0100*/ 	.byte	0x04, 0x1e
        /*0102*/ 	.short	(.L_109 - .L_108)
.L_108:
        /*0104*/ 	.word	0x00000000


	//----- nvinfo : EIATTR_CBANK_PARAM_SIZE
	.align		4
.L_109:
        /*0108*/ 	.byte	0x03, 0x19
        /*010a*/ 	.short	0x0044


	//----- nvinfo : EIATTR_PARAM_CBANK
	.align		4
        /*010c*/ 	.byte	0x04, 0x0a
        /*010e*/ 	.short	(.L_111 - .L_110)
	.align		4
.L_110:
        /*0110*/ 	.word	index@(.nv.constant0.preprocess_fit_adaptive_nchw)
        /*0114*/ 	.short	0x0380
        /*0116*/ 	.short	0x0044


	//----- nvinfo : EIATTR_SW_WAR
	.align		4
.L_111:
        /*0118*/ 	.byte	0x04, 0x36
        /*011a*/ 	.short	(.L_113 - .L_112)
.L_112:
        /*011c*/ 	.word	0x00000008
.L_113:


//--------------------- .nv.info.preprocess_letterbox_nhwc --------------------------
	.section	.nv.info.preprocess_letterbox_nhwc,"",@"SHT_CUDA_INFO"
	.sectionflags	@""
	.align	4


	//----- nvinfo : EIATTR_CUDA_API_VERSION
	.align		4
        /*0000*/ 	.byte	0x04, 0x37
        /*0002*/ 	.short	(.L_115 - .L_114)
.L_114:
        /*0004*/ 	.word	0x00000082


	//----- nvinfo : EIATTR_KPARAM_INFO
	.align		4
.L_115:
        /*0008*/ 	.byte	0x04, 0x17
        /*000a*/ 	.short	(.L_117 - .L_116)
.L_116:
        /*000c*/ 	.word	0x00000000
        /*0010*/ 	.short	0x000e
        /*0012*/ 	.short	0x0048
        /*0014*/ 	.byte	0x00, 0xf0, 0x11, 0x00


	//----- nvinfo : EIATTR_KPARAM_INFO
	.align		4
.L_117:
        /*0018*/ 	.byte	0x04, 0x17
        /*001a*/ 	.short	(.L_119 - .L_118)
.L_118:
        /*001c*/ 	.word	0x00000000
        /*0020*/ 	.short	0x000d
        /*0022*/ 	.short	0x0040
        /*0024*/ 	.byte	0x00, 0xf5, 0x21, 0x00


	//----- nvinfo : EIATTR_KPARAM_INFO
	.align		4
.L_119:
        /*0028*/ 	.byte	0x04, 0x17
        /*002a*/ 	.short	(.L_121 - .L_120)
.L_120:
        /*002c*/ 	.word	0x00000000
        /*0030*/ 	.short	0x000c
        /*0032*/ 	.short	0x0038
        /*0034*/ 	.byte	0x00, 0xf5, 0x21, 0x00


	//----- nvinfo : EIATTR_KPARAM_INFO
	.align		4
.L_121:
        /*0038*/ 	.byte	0x04, 0x17
        /*003a*/ 	.short	(.L_123 - .L_122)
.L_122:
        /*003c*/ 	.word	0x00000000
        /*0040*/ 	.short	0x000b
        /*0042*/ 	.short	0x0034
        /*0044*/ 	.byte	0x00, 0xf0, 0x11, 0x00


	//----- nvinfo : EIATTR_KPARAM_INFO
	.align		4
.L_123:
        /*0048*/ 	.byte	0x04, 0x17
        /*004a*/ 	.short	(.L_125 - .L_124)
.L_124:
        /*004c*/ 	.word	0x00000000
        /*0050*/ 	.short	0x000a
        /*0052*/ 	.short	0x0030
        /*0054*/ 	.byte	0x00, 0xf0, 0x11, 0x00


	//----- nvinfo : EIATTR_KPARAM_INFO
	.align		4
.L_125:
        /*0058*/ 	.byte	0x04, 0x17
        /*005a*/ 	.short	(.L_127 - .L_126)
.L_126:
        /*005c*/ 	.word	0x00000000
        /*0060*/ 	.short	0x0009
        /*0062*/ 	.short	0x002c
        /*0064*/ 	.byte	0x00, 0xf0, 0x11, 0x00


	//----- nvinfo : EIATTR_KPARAM_INFO
	.align		4
.L_127:
        /*0068*/ 	.byte	0x04, 0x17
        /*006a*/ 	.short	(.L_129 - .L_128)
.L_128:
        /*006c*/ 	.word	0x00000000
        /*0070*/ 	.short	0x0008
        /*0072*/ 	.short	0x0028
        /*0074*/ 	.byte	0x00, 0xf0, 0x11, 0x00


	//----- nvinfo : EIATTR_KPARAM_INFO
	.align		4
.L_129:
        /*0078*/ 	.byte	0x04, 0x17
        /*007a*/ 	.short	(.L_131 - .L_130)
.L_130:
        /*007c*/ 	.word	0x00000000
        /*0080*/ 	.short	0x0007
        /*0082*/ 	.short	0x0024
        /*0084*/ 	.byte	0x00, 0xf0, 0x11, 0x00


	//----- nvinfo : EIATTR_KPARAM_INFO
	.align		4
.L_131:
        /*0088*/ 	.byte	0x04, 0x17
        /*008a*/ 	.short	(.L_133 - .L_132)
.L_132:
        /*008c*/ 	.word	0x00000000
        /*0090*/ 	.short	0x0006
        /*0092*/ 	.short	0x0020
        /*0094*/ 	.byte	0x00, 0xf0, 0x11, 0x00


	//----- nvinfo : EIATTR_KPARAM_INFO
	.align		4
.L_133:
        /*0098*/ 	.byte	0x04, 0x17
        /*009a*/ 	.short	(.L_135 - .L_134)
.L_134:
        /*009c*/ 	.word	0x00000000
        /*00a0*/ 	.short	0x0005
        /*00a2*/ 	.short	0x001c
        /*00a4*/ 	.byte	0x00, 0xf0, 0x11, 0x00


	//----- nvinfo : EIATTR_KPARAM_INFO
	.align		4
.L_135:
        /*00a8*/ 	.byte	0x04, 0x17
        /*00aa*/ 	.short	(.L_137 - .L_136)
.L_136:
        /*00ac*/ 	.word	0x00000000
        /*00b0*/ 	.short	0x0004
        /*00b2*/ 	.short	0x0018
        /*00b4*/ 	.byte	0x00, 0xf0, 0x11, 0x00


	//----- nvinfo : EIATTR_KPARAM_INFO
	.align		4
.L_137:
        /*00b8*/ 	.byte	0x04, 0x17
        /*00ba*/ 	.short	(.L_139 - .L_138)
.L_138:
        /*00bc*/ 	.word	0x00000000
        /*00c0*/ 	.short	0x0003
        /*00c2*/ 	.short	0x0014
        /*00c4*/ 	.byte	0x00, 0xf0, 0x11, 0x00


	//----- nvinfo : EIATTR_KPARAM_INFO
	.align		4
.L_139:
        /*00c8*/ 	.byte	0x04, 0x17
        /*00ca*/ 	.short	(.L_141 - .L_140)
.L_140:
        /*00cc*/ 	.word	0x00000000
        /*00d0*/ 	.short	0x0002
        /*00d2*/ 	.short	0x0010
        /*00d4*/ 	.byte	0x00, 0xf0, 0x11, 0x00


	//----- nvinfo : EIATTR_KPARAM_INFO
	.align		4
.L_141:
        /*00d8*/ 	.byte	0x04, 0x17
        /*00da*/ 	.short	(.L_143 - .L_142)
.L_142:
        /*00dc*/ 	.word	0x00000000
        /*00e0*/ 	.short	0x0001
        /*00e2*/ 	.short	0x0008
        /*00e4*/ 	.byte	0x00, 0xf5, 0x21, 0x00


	//----- nvinfo : EIATTR_KPARAM_INFO
	.align		4
.L_143:
        /*00e8*/ 	.byte	0x04, 0x17
        /*00ea*/ 	.short	(.L_145 - .L_144)
.L_144:
        /*00ec*/ 	.word	0x00000000
        /*00f0*/ 	.short	0x0000
        /*00f2*/ 	.short	0x0000
        /*00f4*/ 	.byte	0x00, 0xf5, 0x21, 0x00


	//----- nvinfo : EIATTR_SPARSE_MMA_MASK
	.align		4
.L_145:
        /*00f8*/ 	.byte	0x03, 0x50
        /*00fa*/ 	.short	0x0000


	//----- nvinfo : EIATTR_MAXREG_COUNT
	.align		4
        /*00fc*/ 	.byte	0x03, 0x1b
        /*00fe*/ 	.short	0x00ff


	//----- nvinfo : EIATTR_MERCURY_ISA_VERSION
	.align		4
        /*0100*/ 	.byte	0x03, 0x5f
        /*0102*/ 	.short	0x0101


	//----- nvinfo : EIATTR_VRC_CTA_INIT_COUNT
	.align		4
        /*0104*/ 	.byte	0x02, 0x4a
	.zero		1
	.zero		1


	//----- nvinfo : EIATTR_EXIT_INSTR_OFFSETS
	.align		4
        /*0108*/ 	.byte	0x04, 0x1c
        /*010a*/ 	.short	(.L_147 - .L_146)


	//   ....[0]....
.L_146:
        /*010c*/ 	.word	0x000000c0


	//   ....[1]....
        /*0110*/ 	.word	0x00000610


	//   ....[2]....
        /*0114*/ 	.word	0x000006b0


	//   ....[3]....
        /*0118*/ 	.word	0x000012c0


	//   ....[4]....
        /*011c*/ 	.word	0x00001710


	//----- nvinfo : EIATTR_CRS_STACK_SIZE
	.align		4
.L_147:
        /*0120*/ 	.byte	0x04, 0x1e
        /*0122*/ 	.short	(.L_149 - .L_148)
.L_148:
        /*0124*/ 	.word	0x00000000


	//----- nvinfo : EIATTR_CBANK_PARAM_SIZE
	.align		4
.L_149:
        /*0128*/ 	.byte	0x03, 0x19
        /*012a*/ 	.short	0x004c


	//----- nvinfo : EIATTR_PARAM_CBANK
	.align		4
        /*012c*/ 	.byte	0x04, 0x0a
        /*012e*/ 	.short	(.L_151 - .L_150)
	.align		4
.L_150:
        /*0130*/ 	.word	index@(.nv.constant0.preprocess_letterbox_nhwc)
        /*0134*/ 	.short	0x0380
        /*0136*/ 	.short	0x004c


	//----- nvinfo : EIATTR_SW_WAR
	.align		4
.L_151:
        /*0138*/ 	.byte	0x04, 0x36
        /*013a*/ 	.short	(.L_153 - .L_152)
.L_152:
        /*013c*/ 	.word	0x00000008
.L_153:


//--------------------- .nv.info.preprocess_resize_nhwc --------------------------
	.section	.nv.info.preprocess_resize_nhwc,"",@"SHT_CUDA_INFO"
	.sectionflags	@""
	.align	4


	//----- nvinfo : EIATTR_CUDA_API_VERSION
	.align		4
        /*0000*/ 	.byte	0x04, 0x37
        /*0002*/ 	.short	(.L_155 - .L_154)
.L_154:
        /*0004*/ 	.word	0x00000082


	//----- nvinfo : EIATTR_KPARAM_INFO
	.align		4
.L_155:
        /*0008*/ 	.byte	0x04, 0x17
        /*000a*/ 	.short	(.L_157 - .L_156)
.L_156:
        /*000c*/ 	.word	0x00000000
        /*0010*/ 	.short	0x0009
        /*0012*/ 	.short	0x0038
        /*0014*/ 	.byte	0x00, 0xf0, 0x11, 0x00


	//----- nvinfo : EIATTR_KPARAM_INFO
	.align		4
.L_157:
        /*0018*/ 	.byte	0x04, 0x17
        /*001a*/ 	.short	(.L_159 - .L_158)
.L_158:
        /*001c*/ 	.word	0x00000000
        /*0020*/ 	.short	0x0008
        /*0022*/ 	.short	0x0030
        /*0024*/ 	.byte	0x00, 0xf5, 0x21, 0x00


	//----- nvinfo : EIATTR_KPARAM_INFO
	.align		4
.L_159:
        /*0028*/ 	.byte	0x04, 0x17
        /*002a*/ 	.short	(.L_161 - .L_160)
.L_160:
        /*002c*/ 	.word	0x00000000
        /*0030*/ 	.short	0x0007
        /*0032*/ 	.short	0x0028
        /*0034*/ 	.byte	0x00, 0xf5, 0x21, 0x00


	//----- nvinfo : EIATTR_KPARAM_INFO
	.align		4
.L_161:
        /*0038*/ 	.byte	0x04, 0x17
        /*003a*/ 	.short	(.L_163 - .L_162)
.L_162:
        /*003c*/ 	.word	0x00000000
        /*0040*/ 	.short	0x0006
        /*0042*/ 	.short	0x0020
        /*0044*/ 	.byte	0x00, 0xf0, 0x11, 0x00


	//----- nvinfo : EIATTR_KPARAM_INFO
	.align		4
.L_163:
        /*0048*/ 	.byte	0x04, 0x17
        /*004a*/ 	.short	(.L_165 - .L_164)
.L_164:
        /*004c*/ 	.word	0x00000000
        /*0050*/ 	.short	0x0005
        /*0052*/ 	.short	0x001c
        /*0054*/ 	.byte	0x00, 0xf0, 0x11, 0x00


	//----- nvinfo : EIATTR_KPARAM_INFO
	.align		4
.L_165:
        /*0058*/ 	.byte	0x04, 0x17
        /*005a*/ 	.short	(.L_167 - .L_166)
.L_166:
        /*005c*/ 	.word	0x00000000
        /*0060*/ 	.short	0x0004
        /*0062*/ 	.short	0x0018
        /*0064*/ 	.byte	0x00, 0xf0, 0x11, 0x00


	//----- nvinfo : EIATTR_KPARAM_INFO
	.align		4
.L_167:
        /*0068*/ 	.byte	0x04, 0x17
        /*006a*/ 	.short	(.L_169 - .L_168)
.L_168:
        /*006c*/ 	.word	0x00000000
        /*0070*/ 	.short	0x0003
        /*0072*/ 	.short	0x0014
        /*0074*/ 	.byte	0x00, 0xf0, 0x11, 0x00


	//----- nvinfo : EIATTR_KPARAM_INFO
	.align		4
.L_169:
        /*0078*/ 	.byte	0x04, 0x17
        /*007a*/ 	.short	(.L_171 - .L_170)
.L_170:
        /*007c*/ 	.word	0x00000000
        /*0080*/ 	.short	0x0002
        /*0082*/ 	.short	0x0010
        /*0084*/ 	.byte	0x00, 0xf0, 0x11, 0x00


	//----- nvinfo : EIATTR_KPARAM_INFO
	.align		4
.L_171:
        /*0088*/ 	.byte	0x04, 0x17
        /*008a*/ 	.short	(.L_173 - .L_172)
.L_172:
        /*008c*/ 	.word	0x00000000
        /*0090*/ 	.short	0x0001
        /*0092*/ 	.short	0x0008
        /*0094*/ 	.byte	0x00, 0xf5, 0x21, 0x00


	//----- nvinfo : EIATTR_KPARAM_INFO
	.align		4
.L_173:
        /*0098*/ 	.byte	0x04, 0x17
        /*009a*/ 	.short	(.L_175 - .L_174)
.L_174:
        /*009c*/ 	.word	0x00000000
        /*00a0*/ 	.short	0x0000
        /*00a2*/ 	.short	0x0000
        /*00a4*/ 	.byte	0x00, 0xf5, 0x21, 0x00


	//----- nvinfo : EIATTR_SPARSE_MMA_MASK
	.align		4
.L_175:
        /*00a8*/ 	.byte	0x03, 0x50
        /*00aa*/ 	.short	0x0000


	//----- nvinfo : EIATTR_MAXREG_COUNT
	.align		4
        /*00ac*/ 	.byte	0x03, 0x1b
        /*00ae*/ 	.short	0x00ff


	//----- nvinfo : EIATTR_MERCURY_ISA_VERSION
	.align		4
        /*00b0*/ 	.byte	0x03, 0x5f
        /*00b2*/ 	.short	0x0101


	//----- nvinfo : EIATTR_VRC_CTA_INIT_COUNT
	.align		4
        /*00b4*/ 	.byte	0x02, 0x4a
	.zero		1
	.zero		1


	//----- nvinfo : EIATTR_EXIT_INSTR_OFFSETS
	.align		4
        /*00b8*/ 	.byte	0x04, 0x1c
        /*00ba*/ 	.short	(.L_177 - .L_176)


	//   ....[0]....
.L_176:
        /*00bc*/ 	.word	0x000000c0


	//   ....[1]....
        /*00c0*/ 	.word	0x00000d00


	//   ....[2]....
        /*00c4*/ 	.word	0x00001150


	//----- nvinfo : EIATTR_CRS_STACK_SIZE
	.align		4
.L_177:
        /*00c8*/ 	.byte	0x04, 0x1e
        /*00ca*/ 	.short	(.L_179 - .L_178)
.L_178:
        /*00cc*/ 	.word	0x00000000


	//----- nvinfo : EIATTR_CBANK_PARAM_SIZE
	.align		4
.L_179:
        /*00d0*/ 	.byte	0x03, 0x19
        /*00d2*/ 	.short	0x003c


	//----- nvinfo : EIATTR_PARAM_CBANK
	.align		4
        /*00d4*/ 	.byte	0x04, 0x0a
        /*00d6*/ 	.short	(.L_181 - .L_180)
	.align		4
.L_180:
        /*00d8*/ 	.word	index@(.nv.constant0.preprocess_resize_nhwc)
        /*00dc*/ 	.short	0x0380
        /*00de*/ 	.short	0x003c


	//----- nvinfo : EIATTR_SW_WAR
	.align		4
.L_181:
        /*00e0*/ 	.byte	0x04, 0x36
        /*00e2*/ 	.short	(.L_183 - .L_182)
.L_182:
        /*00e4*/ 	.word	0x00000008
.L_183:


//--------------------- .nv.info.preprocess_letterbox_nchw --------------------------
	.section	.nv.info.preprocess_letterbox_nchw,"",@"SHT_CUDA_INFO"
	.sectionflags	@""
	.align	4


	//----- nvinfo : EIATTR_CUDA_API_VERSION
	.align		4
        /*0000*/ 	.byte	0x04, 0x37
        /*0002*/ 	.short	(.L_185 - .L_184)
.L_184:
        /*0004*/ 	.word	0x00000082


	//----- nvinfo : EIATTR_KPARAM_INFO
	.align		4
.L_185:
        /*0008*/ 	.byte	0x04, 0x17
        /*000a*/ 	.short	(.L_187 - .L_186)
.L_186:
        /*000c*/ 	.word	0x00000000
        /*0010*/ 	.short	0x000e
        /*0012*/ 	.short	0x0048
        /*0014*/ 	.byte	0x00, 0xf0, 0x11, 0x00


	//----- nvinfo : EIATTR_KPARAM_INFO
	.align		4
.L_187:
        /*0018*/ 	.byte	0x04, 0x17
        /*001a*/ 	.short	(.L_189 - .L_188)
.L_188:
        /*001c*/ 	.word	0x00000000
        /*0020*/ 	.short	0x000d
        /*0022*/ 	.short	0x0040
        /*0024*/ 	.byte	0x00, 0xf5, 0x21, 0x00


	//----- nvinfo : EIATTR_KPARAM_INFO
	.align		4
.L_189:
        /*0028*/ 	.byte	0x04, 0x17
        /*002a*/ 	.short	(.L_191 - .L_190)
.L_190:
        /*002c*/ 	.word	0x00000000
        /*0030*/ 	.short	0x000c
        /*0032*/ 	.short	0x0038
        /*0034*/ 	.byte	0x00, 0xf5, 0x21, 0x00


	//----- nvinfo : EIATTR_KPARAM_INFO
	.align		4
.L_191:
        /*0038*/ 	.byte	0x04, 0x17
        /*003a*/ 	.short	(.L_193 - .L_192)
.L_192:
        /*003c*/ 	.word	0x00000000
        /*0040*/ 	.short	0x000b
        /*0042*/ 	.short	0x0034
        /*0044*/ 	.byte	0x00, 0xf0, 0x11, 0x00


	//----- nvinfo : EIATTR_KPARAM_INFO
	.align		4
.L_193:
        /*0048*/ 	.byte	0x04, 0x17
        /*004a*/ 	.short	(.L_195 - .L_194)
.L_194:
        /*004c*/ 	.word	0x00000000
        /*0050*/ 	.short	0x000a
        /*0052*/ 	.short	0x0030
        /*0054*/ 	.byte	0x00, 0xf0, 0x11, 0x00


	//----- nvinfo : EIATTR_KPARAM_INFO
	.align		4
.L_195:
        /*0058*/ 	.byte	0x04, 0x17
        /*005a*/ 	.short	(.L_197 - .L_196)
.L_196:
        /*005c*/ 	.word	0x00000000
        /*0060*/ 	.short	0x0009
        /*0062*/ 	.short	0x002c
        /*0064*/ 	.byte	0x00, 0xf0, 0x11, 0x00


	//----- nvinfo : EIATTR_KPARAM_INFO
	.align		4
.L_197:
        /*0068*/ 	.byte	0x04, 0x17
        /*006a*/ 	.short	(.L_199 - .L_198)
.L_198:
        /*006c*/ 	.word	0x00000000
        /*0070*/ 	.short	0x0008
        /*0072*/ 	.short	0x0028
        /*0074*/ 	.byte	0x00, 0xf0, 0x11, 0x00


	//----- nvinfo : EIATTR_KPARAM_INFO
	.align		4
.L_199:
        /*0078*/ 	.byte	0x04, 0x17
        /*007a*/ 	.short	(.L_201 - .L_200)
.L_200:
        /*007c*/ 	.word	0x00000000
        /*0080*/ 	.short	0x0007
        /*0082*/ 	.short	0x0024
        /*0084*/ 	.byte	0x00, 0xf0, 0x11, 0x00


	//----- nvinfo : EIATTR_KPARAM_INFO
	.align		4
.L_201:
        /*0088*/ 	.byte	0x04, 0x17
        /*008a*/ 	.short	(.L_203 - .L_202)
.L_202:
        /*008c*/ 	.word	0x00000000
        /*0090*/ 	.short	0x0006
        /*0092*/ 	.short	0x0020
        /*0094*/ 	.byte	0x00, 0xf0, 0x11, 0x00


	//----- nvinfo : EIATTR_KPARAM_INFO
	.align		4
.L_203:
        /*0098*/ 	.byte	0x04, 0x17
        /*009a*/ 	.short	(.L_205 - .L_204)
.L_204:
        /*009c*/ 	.word	0x00000000
        /*00a0*/ 	.short	0x0005
        /*00a2*/ 	.short	0x001c
        /*00a4*/ 	.byte	0x00, 0xf0, 0x11, 0x00


	//----- nvinfo : EIATTR_KPARAM_INFO
	.align		4
.L_205:
        /*00a8*/ 	.byte	0x04, 0x17
        /*00aa*/ 	.short	(.L_207 - .L_206)
.L_206:
        /*00ac*/ 	.word	0x00000000
        /*00b0*/ 	.short	0x0004
        /*00b2*/ 	.short	0x0018
        /*00b4*/ 	.byte	0x00, 0xf0, 0x11, 0x00


	//----- nvinfo : EIATTR_KPARAM_INFO
	.align		4
.L_207:
        /*00b8*/ 	.byte	0x04, 0x17
        /*00ba*/ 	.short	(.L_209 - .L_208)
.L_208:
        /*00bc*/ 	.word	0x00000000
        /*00c0*/ 	.short	0x0003
        /*00c2*/ 	.short	0x0014
        /*00c4*/ 	.byte	0x00, 0xf0, 0x11, 0x00


	//----- nvinfo : EIATTR_KPARAM_INFO
	.align		4
.L_209:
        /*00c8*/ 	.byte	0x04, 0x17
        /*00ca*/ 	.short	(.L_211 - .L_210)
.L_210:
        /*00cc*/ 	.word	0x00000000
        /*00d0*/ 	.short	0x0002
        /*00d2*/ 	.short	0x0010
        /*00d4*/ 	.byte	0x00, 0xf0, 0x11, 0x00


	//----- nvinfo : EIATTR_KPARAM_INFO
	.align		4
.L_211:
        /*00d8*/ 	.byte	0x04, 0x17
        /*00da*/ 	.short	(.L_213 - .L_212)
.L_212:
        /*00dc*/ 	.word	0x00000000
        /*00e0*/ 	.short	0x0001
        /*00e2*/ 	.short	0x0008
        /*00e4*/ 	.byte	0x00, 0xf5, 0x21, 0x00


	//----- nvinfo : EIATTR_KPARAM_INFO
	.align		4
.L_213:
        /*00e8*/ 	.byte	0x04, 0x17
        /*00ea*/ 	.short	(.L_215 - .L_214)
.L_214:
        /*00ec*/ 	.word	0x00000000
        /*00f0*/ 	.short	0x0000
        /*00f2*/ 	.short	0x0000
        /*00f4*/ 	.byte	0x00, 0xf5, 0x21, 0x00


	//----- nvinfo : EIATTR_SPARSE_MMA_MASK
	.align		4
.L_215:
        /*00f8*/ 	.byte	0x03, 0x50
        /*00fa*/ 	.short	0x0000


	//----- nvinfo : EIATTR_MAXREG_COUNT
	.align		4
        /*00fc*/ 	.byte	0x03, 0x1b
        /*00fe*/ 	.short	0x00ff


	//----- nvinfo : EIATTR_MERCURY_ISA_VERSION
	.align		4
        /*0100*/ 	.byte	0x03, 0x5f
        /*0102*/ 	.short	0x0101


	//----- nvinfo : EIATTR_VRC_CTA_INIT_COUNT
	.align		4
        /*0104*/ 	.byte	0x02, 0x4a
	.zero		1
	.zero		1


	//----- nvinfo : EIATTR_EXIT_INSTR_OFFSETS
	.align		4
        /*0108*/ 	.byte	0x04, 0x1c
        /*010a*/ 	.short	(.L_217 - .L_216)


	//   ....[0]....
.L_216:
        /*010c*/ 	.word	0x000000c0


	//   ....[1]....
        /*0110*/ 	.word	0x00000600


	//   ....[2]....
        /*0114*/ 	.word	0x000006c0


	//   ....[3]....
        /*0118*/ 	.word	0x000012f0


	//   ....[4]....
        /*011c*/ 	.word	0x00001760


	//----- nvinfo : EIATTR_CRS_STACK_SIZE
	.align		4
.L_217:
        /*0120*/ 	.byte	0x04, 0x1e
        /*0122*/ 	.short	(.L_219 - .L_218)
.L_218:
        /*0124*/ 	.word	0x00000000


	//----- nvinfo : EIATTR_CBANK_PARAM_SIZE
	.align		4
.L_219:
        /*0128*/ 	.byte	0x03, 0x19
        /*012a*/ 	.short	0x004c


	//----- nvinfo : EIATTR_PARAM_CBANK
	.align		4
        /*012c*/ 	.byte	0x04, 0x0a
        /*012e*/ 	.short	(.L_221 - .L_220)
	.align		4
.L_220:
        /*0130*/ 	.word	index@(.nv.constant0.preprocess_letterbox_nchw)
        /*0134*/ 	.short	0x0380
        /*0136*/ 	.short	0x004c


	//----- nvinfo : EIATTR_SW_WAR
	.align		4
.L_221:
        /*0138*/ 	.byte	0x04, 0x36
        /*013a*/ 	.short	(.L_223 - .L_222)
.L_222:
        /*013c*/ 	.word	0x00000008
.L_223:


//--------------------- .nv.info.preprocess_resize_nchw --------------------------
	.section	.nv.info.preprocess_resize_nchw,"",@"SHT_CUDA_INFO"
	.sectionflags	@""
	.align	4


	//----- nvinfo : EIATTR_CUDA_API_VERSION
	.align		4
        /*0000*/ 	.byte	0x04, 0x37
        /*0002*/ 	.short	(.L_225 - .L_224)
.L_224:
        /*0004*/ 	.word	0x00000082


	//----- nvinfo : EIATTR_KPARAM_INFO
	.align		4
.L_225:
        /*0008*/ 	.byte	0x04, 0x17
        /*000a*/ 	.short	(.L_227 - .L_226)
.L_226:
        /*000c*/ 	.word	0x00000000
        /*0010*/ 	.short	0x0009
        /*0012*/ 	.short	0x0038
        /*0014*/ 	.byte	0x00, 0xf0, 0x11, 0x00


	//----- nvinfo : EIATTR_KPARAM_INFO
	.align		4
.L_227:
        /*0018*/ 	.byte	0x04, 0x17
        /*001a*/ 	.short	(.L_229 - .L_228)
.L_228:
        /*001c*/ 	.word	0x00000000
        /*0020*/ 	.short	0x0008
        /*0022*/ 	.short	0x0030
        /*0024*/ 	.byte	0x00, 0xf5, 0x21, 0x00


	//----- nvinfo : EIATTR_KPARAM_INFO
	.align		4
.L_229:
        /*0028*/ 	.byte	0x04, 0x17
        /*002a*/ 	.short	(.L_231 - .L_230)
.L_230:
        /*002c*/ 	.word	0x00000000
        /*0030*/ 	.short	0x0007
        /*0032*/ 	.short	0x0028
        /*0034*/ 	.byte	0x00, 0xf5, 0x21, 0x00


	//----- nvinfo : EIATTR_KPARAM_INFO
	.align		4
.L_231:
        /*0038*/ 	.byte	0x04, 0x17
        /*003a*/ 	.short	(.L_233 - .L_232)
.L_232:
        /*003c*/ 	.word	0x00000000
        /*0040*/ 	.short	0x0006
        /*0042*/ 	.short	0x0020
        /*0044*/ 	.byte	0x00, 0xf0, 0x11, 0x00


	//----- nvinfo : EIATTR_KPARAM_INFO
	.align		4
.L_233:
        /*0048*/ 	.byte	0x04, 0x17
        /*004a*/ 	.short	(.L_235 - .L_234)
.L_234:
        /*004c*/ 	.word	0x00000000
        /*0050*/ 	.short	0x0005
        /*0052*/ 	.short	0x001c
        /*0054*/ 	.byte	0x00, 0xf0, 0x11, 0x00


	//----- nvinfo : EIATTR_KPARAM_INFO
	.align		4
.L_235:
        /*0058*/ 	.byte	0x04, 0x17
        /*005a*/ 	.short	(.L_237 - .L_236)
.L_236:
        /*005c*/ 	.word	0x00000000
        /*0060*/ 	.short	0x0004
        /*0062*/ 	.short	0x0018
        /*0064*/ 	.byte	0x00, 0xf0, 0x11, 0x00


	//----- nvinfo : EIATTR_KPARAM_INFO
	.align		4
.L_237:
        /*0068*/ 	.byte	0x04, 0x17
        /*006a*/ 	.short	(.L_239 - .L_238)
.L_238:
        /*006c*/ 	.word	0x00000000
        /*0070*/ 	.short	0x0003
        /*0072*/ 	.short	0x0014
        /*0074*/ 	.byte	0x00, 0xf0, 0x11, 0x00


	//----- nvinfo : EIATTR_KPARAM_INFO
	.align		4
.L_239:
        /*0078*/ 	.byte	0x04, 0x17
        /*007a*/ 	.short	(.L_241 - .L_240)
.L_240:
        /*007c*/ 	.word	0x00000000
        /*0080*/ 	.short	0x0002
        /*0082*/ 	.short	0x0010
        /*0084*/ 	.byte	0x00, 0xf0, 0x11, 0x00


	//----- nvinfo : EIATTR_KPARAM_INFO
	.align		4
.L_241:
        /*0088*/ 	.byte	0x04, 0x17
        /*008a*/ 	.short	(.L_243 - .L_242)
.L_242:
        /*008c*/ 	.word	0x00000000
        /*0090*/ 	.short	0x0001
        /*0092*/ 	.short	0x0008
        /*0094*/ 	.byte	0x00, 0xf5, 0x21, 0x00


	//----- nvinfo : EIATTR_KPARAM_INFO
	.align		4
.L_243:
        /*0098*/ 	.byte	0x04, 0x17
        /*009a*/ 	.short	(.L_245 - .L_244)
.L_244:
        /*009c*/ 	.word	0x00000000
        /*00a0*/ 	.short	0x0000
        /*00a2*/ 	.short	0x0000
        /*00a4*/ 	.byte	0x00, 0xf5, 0x21, 0x00


	//----- nvinfo : EIATTR_SPARSE_MMA_MASK
	.align		4
.L_245:
        /*00a8*/ 	.byte	0x03, 0x50
        /*00aa*/ 	.short	0x0000


	//----- nvinfo : EIATTR_MAXREG_COUNT
	.align		4
        /*00ac*/ 	.byte	0x03, 0x1b
        /*00ae*/ 	.short	0x00ff


	//----- nvinfo : EIATTR_MERCURY_ISA_VERSION
	.align		4
        /*00b0*/ 	.byte	0x03, 0x5f
        /*00b2*/ 	.short	0x0101


	//----- nvinfo : EIATTR_VRC_CTA_INIT_COUNT
	.align		4
        /*00b4*/ 	.byte	0x02, 0x4a
	.zero		1
	.zero		1


	//----- nvinfo : EIATTR_EXIT_INSTR_OFFSETS
	.align		4
        /*00b8*/ 	.byte	0x04, 0x1c
        /*00ba*/ 	.short	(.L_247 - .L_246)


	//   ....[0]....
.L_246:
        /*00bc*/ 	.word	0x000000c0


	//   ....[1]....
        /*00c0*/ 	.word	0x00000d70


	//   ....[2]....
        /*00c4*/ 	.word	0x00001240


	//----- nvinfo : EIATTR_CRS_STACK_SIZE
	.align		4
.L_247:
        /*00c8*/ 	.byte	0x04, 0x1e
        /*00ca*/ 	.short	(.L_249 - .L_248)
.L_248:
        /*00cc*/ 	.word	0x00000000


	//----- nvinfo : EIATTR_CBANK_PARAM_SIZE
	.align		4
.L_249:
        /*00d0*/ 	.byte	0x03, 0x19
        /*00d2*/ 	.short	0x003c


	//----- nvinfo : EIATTR_PARAM_CBANK
	.align		4
        /*00d4*/ 	.byte	0x04, 0x0a
        /*00d6*/ 	.short	(.L_251 - .L_250)
	.align		4
.L_250:
        /*00d8*/ 	.word	index@(.nv.constant0.preprocess_resize_nchw)
        /*00dc*/ 	.short	0x0380
        /*00de*/ 	.short	0x003c


	//----- nvinfo : EIATTR_SW_WAR
	.align		4
.L_251:
        /*00e0*/ 	.byte	0x04, 0x36
        /*00e2*/ 	.short	(.L_253 - .L_252)
.L_252:
        /*00e4*/ 	.word	0x00000008
.L_253:


//--------------------- .nv.callgraph             --------------------------
	.section	.nv.callgraph,"",@"SHT_CUDA_CALLGRAPH"
	.align	4
	.sectionentsize	8
	.align		4
        /*0000*/ 	.word	0x00000000
	.align		4
        /*0004*/ 	.word	0xffffffff
	.align		4
        /*0008*/ 	.word	0x00000000
	.align		4
        /*000c*/ 	.word	0xfffffffe
	.align		4
        /*0010*/ 	.word	0x00000000
	.align		4
        /*0014*/ 	.word	0xfffffffd
	.align		4
        /*0018*/ 	.word	0x00000000
	.align		4
        /*001c*/ 	.word	0xfffffffc


//--------------------- .text.preprocess_batch_resize_nchw --------------------------
	.section	.text.preprocess_batch_resize_nchw,"ax",@progbits
	.align	128
        .global         preprocess_batch_resize_nchw
        .type           preprocess_batch_resize_nchw,@function
        .size           preprocess_batch_resize_nchw,(.L_x_141 - preprocess_batch_resize_nchw)
        .other          preprocess_batch_resize_nchw,@"STO_CUDA_ENTRY STV_DEFAULT"
preprocess_batch_resize_nchw:
.text.preprocess_batch_resize_nchw:
[----:B------:R-:W-:Y:S01]  /*0000*/  LDC R1, c[0x0][0x37c] ;  /* 0x0000df00ff017b82 */ /* 0x000fe20000000800 */
[----:B------:R-:W0:Y:S07]  /*0010*/  S2R R0, SR_TID.Y ;  /* 0x0000000000007919 */ /* 0x000e2e0000002200 */
[----:B------:R-:W1:Y:S01]  /*0020*/  LDC R2, c[0x0][0x360] ;  /* 0x0000d800ff027b82 */ /* 0x000e620000000800 */
[----:B------:R-:W2:Y:S01]  /*0030*/  LDCU UR4, c[0x0][0x39c] ;  /* 0x00007380ff0477ac */ /* 0x000ea20008000800 */
[----:B------:R-:W1:Y:S01]  /*0040*/  S2R R3, SR_TID.X ;  /* 0x0000000000037919 */ /* 0x000e620000002100 */
[----:B------:R-:W3:Y:S05]  /*0050*/  LDCU UR7, c[0x0][0x3a0] ;  /* 0x00007400ff0777ac */ /* 0x000eea0008000800 */
[----:B------:R-:W0:Y:S08]  /*0060*/  S2UR UR8, SR_CTAID.Y ;  /* 0x00000000000879c3 */ /* 0x000e300000002600 */
[----:B------:R-:W0:Y:S08]  /*0070*/  LDC R15, c[0x0][0x364] ;  /* 0x0000d900ff0f7b82 */ /* 0x000e300000000800 */
[----:B------:R-:W1:Y:S08]  /*0080*/  S2UR UR6, SR_CTAID.X ;  /* 0x00000000000679c3 */ /* 0x000e700000002500 */
[----:B------:R-:W4:Y:S08]  /*0090*/  S2UR UR5, SR_CTAID.Z ;  /* 0x00000000000579c3 */ /* 0x000f300000002700 */
[----:B------:R-:W4:Y:S01]  /*00a0*/  LDC R4, c[0x0][0x390] ;  /* 0x0000e400ff047b82 */ /* 0x000f220000000800 */
[----:B0-----:R-:W-:-:S05]  /*00b0*/  IMAD R15, R15, UR8, R0 ;  /* 0x000000080f0f7c24 */ /* 0x001fca000f8e0200 */
[----:B--2---:R-:W-:Y:S01]  /*00c0*/  ISETP.GE.AND P0, PT, R15, UR4, PT ;  /* 0x000000040f007c0c */ /* 0x004fe2000bf06270 */
[----:B-1----:R-:W-:-:S05]  /*00d0*/  IMAD R2, R2, UR6, R3 ;  /* 0x0000000602027c24 */ /* 0x002fca000f8e0203 */
[----:B---3--:R-:W-:-:S04]  /*00e0*/  ISETP.GE.OR P0, PT, R2, UR7, P0 ;  /* 0x0000000702007c0c */ /* 0x008fc80008706670 */
[----:B----4-:R-:W-:-:S13]  /*00f0*/  ISETP.LE.OR P0, PT, R4, UR5, P0 ;  /* 0x0000000504007c0c */ /* 0x010fda0008703670 */
[----:B------:R-:W-:Y:S05]  /*0100*/  @P0 EXIT ;  /* 0x000000000000094d */ /* 0x000fea0003800000 */
[----:B------:R-:W0:Y:S01]  /*0110*/  LDCU UR10, c[0x0][0x398] ;  /* 0x00007300ff0a77ac */ /* 0x000e220008000800 */
[----:B------:R-:W-:Y:S01]  /*0120*/  I2FP.F32.S32 R3, UR7 ;  /* 0x0000000700037c45 */ /* 0x000fe20008201400 */
[----:B------:R-:W1:Y:S03]  /*0130*/  LDCU UR6, c[0x0][0x394] ;  /* 0x00007280ff0677ac */ /* 0x000e660008000800 */
[----:B------:R-:W2:Y:S01]  /*0140*/  MUFU.RCP R4, R3 ;  /* 0x0000000300047308 */ /* 0x000ea20000001000 */
[----:B------:R-:W3:Y:S01]  /*0150*/  LDCU.64 UR8, c[0x0][0x380] ;  /* 0x00007000ff0877ac */ /* 0x000ee20008000a00 */
[----:B------:R-:W-:Y:S02]  /*0160*/  UIMAD UR5, UR5, 0x3, URZ ;  /* 0x00000003050578a4 */ /* 0x000fe4000f8e02ff */
[----:B------:R-:W-:Y:S01]  /*0170*/  UIMAD UR4, UR4, UR7, URZ ;  /* 0x00000007040472a4 */ /* 0x000fe2000f8e02ff */
[----:B0-----:R-:W-:-:S04]  /*0180*/  I2FP.F32.S32 R0, UR10 ;  /* 0x0000000a00007c45 */ /* 0x001fc80008201400 */
[----:B------:R-:W0:Y:S01]  /*0190*/  FCHK P0, R0, R3 ;  /* 0x0000000300007302 */ /* 0x000e220000000000 */
[----:B--2---:R-:W-:Y:S01]  /*01a0*/  FFMA R5, -R3, R4, 1 ;  /* 0x3f80000003057423 */ /* 0x004fe20000000104 */
[----:B-1----:R-:W-:Y:S02]  /*01b0*/  UIMAD UR6, UR5, UR6, URZ ;  /* 0x00000006050672a4 */ /* 0x002fe4000f8e02ff */
[----:B------:R-:W-:Y:S01]  /*01c0*/  UIMAD UR5, UR4, UR5, URZ ;  /* 0x00000005040572a4 */ /* 0x000fe2000f8e02ff */
[----:B------:R-:W-:Y:S01]  /*01d0*/  FFMA R5, R4, R5, R4 ;  /* 0x0000000504057223 */ /* 0x000fe20000000004 */
[----:B------:R-:W-:Y:S02]  /*01e0*/  UIMAD UR6, UR6, UR10, URZ ;  /* 0x0000000a060672a4 */ /* 0x000fe4000f8e02ff */
[----:B------:R-:W-:Y:S01]  /*01f0*/  USHF.R.S32.HI UR10, URZ, 0x1f, UR5 ;  /* 0x0000001fff0a7899 */ /* 0x000fe20008011405 */
[----:B------:R-:W-:Y:S01]  /*0200*/  FFMA R4, R0, R5, RZ ;  /* 0x0000000500047223 */ /* 0x000fe200000000ff */
[----:B---3--:R-:W-:-:S03]  /*0210*/  UIADD3 UR7, UP0, UPT, UR6, UR8, URZ ;  /* 0x0000000806077290 */ /* 0x008fc6000ff1e0ff */
[----:B------:R-:W-:Y:S01]  /*0220*/  FFMA R6, -R3, R4, R0 ;  /* 0x0000000403067223 */ /* 0x000fe20000000100 */
[----:B------:R-:W-:-:S03]  /*0230*/  ULEA.HI.X.SX32 UR6, UR6, UR9, 0x1, UP0 ;  /* 0x0000000906067291 */ /* 0x000fc600080f0eff */
[----:B------:R-:W-:Y:S01]  /*0240*/  FFMA R4, R5, R6, R4 ;  /* 0x0000000605047223 */ /* 0x000fe20000000004 */
[----:B0-----:R-:W-:Y:S08]  /*0250*/  @!P0 BRA `(.L_x_0) ;  /* 0x00000000000c8947 */ /* 0x001ff00003800000 */
[----:B------:R-:W-:-:S07]  /*0260*/  MOV R18, 0x280 ;  /* 0x0000028000127802 */ /* 0x000fce0000000f00 */
[----:B------:R-:W-:Y:S05]  /*0270*/  CALL.REL.NOINC `($__internal_0_$__cuda_sm3x_div_rn_noftz_f32_slowpath) ;  /* 0x0000000c00ec7944 */ /* 0x000fea0003c00000 */
[----:B------:R-:W-:-:S07]  /*0280*/  IMAD.MOV.U32 R4, RZ, RZ, R0 ;  /* 0x000000ffff047224 */ /* 0x000fce00078e0000 */
.L_x_0:
[----:B------:R-:W0:Y:S02]  /*0290*/  LDCU UR8, c[0x0][0x39c] ;  /* 0x00007380ff0877ac */ /* 0x000e240008000800 */
[----:B0-----:R-:W-:Y:S01]  /*02a0*/  I2FP.F32.U32 R3, UR8 ;  /* 0x0000000800037c45 */ /* 0x001fe20008201000 */
[----:B------:R-:W0:Y:S03]  /*02b0*/  LDCU UR8, c[0x0][0x394] ;  /* 0x00007280ff0877ac */ /* 0x000e260008000800 */
[----:B------:R-:W1:Y:S01]  /*02c0*/  MUFU.RCP R6, R3 ;  /* 0x0000000300067308 */ /* 0x000e620000001000 */
[----:B0-----:R-:W-:Y:S01]  /*02d0*/  I2FP.F32.S32 R0, UR8 ;  /* 0x0000000800007c45 */ /* 0x001fe20008201400 */
[----:B-1----:R-:W-:-:S06]  /*02e0*/  FFMA R5, -R3, R6, 1 ;  /* 0x3f80000003057423 */ /* 0x002fcc0000000106 */
[----:B------:R-:W0:Y:S01]  /*02f0*/  FCHK P0, R0, R3 ;  /* 0x0000000300007302 */ /* 0x000e220000000000 */
[----:B------:R-:W-:-:S04]  /*0300*/  FFMA R5, R6, R5, R6 ;  /* 0x0000000506057223 */ /* 0x000fc80000000006 */
[----:B------:R-:W-:-:S04]  /*0310*/  FFMA R6, R0, R5, RZ ;  /* 0x0000000500067223 */ /* 0x000fc800000000ff */
[----:B------:R-:W-:-:S04]  /*0320*/  FFMA R7, -R3, R6, R0 ;  /* 0x0000000603077223 */ /* 0x000fc80000000100 */
[----:B------:R-:W-:Y:S01]  /*0330*/  FFMA R5, R5, R7, R6 ;  /* 0x0000000705057223 */ /* 0x000fe20000000006 */
[----:B0-----:R-:W-:Y:S06]  /*0340*/  @!P0 BRA `(.L_x_1) ;  /* 0x00000000000c8947 */ /* 0x001fec0003800000 */
[----:B------:R-:W-:-:S07]  /*0350*/  MOV R18, 0x370 ;  /* 0x0000037000127802 */ /* 0x000fce0000000f00 */
[----:B------:R-:W-:Y:S05]  /*0360*/  CALL.REL.NOINC `($__internal_0_$__cuda_sm3x_div_rn_noftz_f32_slowpath) ;  /* 0x0000000c00b07944 */ /* 0x000fea0003c00000 */
[----:B------:R-:W-:-:S07]  /*0370*/  IMAD.MOV.U32 R5, RZ, RZ, R0 ;  /* 0x000000ffff057224 */ /* 0x000fce00078e0000 */
.L_x_1:
[----:B------:R-:W-:Y:S01]  /*0380*/  I2FP.F32.S32 R0, R2 ;  /* 0x0000000200007245 */ /* 0x000fe20000201400 */
[----:B------:R-:W0:Y:S01]  /*0390*/  LDC R10, c[0x0][0x394] ;  /* 0x0000e500ff0a7b82 */ /* 0x000e220000000800 */
[----:B------:R-:W1:Y:S03]  /*03a0*/  LDCU.64 UR8, c[0x0][0x3b0] ;  /* 0x00007600ff0877ac */ /* 0x000e660008000a00 */
[----:B------:R-:W-:Y:S01]  /*03b0*/  FADD R3, R0, 0.5 ;  /* 0x3f00000000037421 */ /* 0x000fe20000000000 */
[----:B------:R-:W2:Y:S03]  /*03c0*/  LDCU UR11, c[0x0][0x3a0] ;  /* 0x00007400ff0b77ac */ /* 0x000ea60008000800 */
[----:B------:R-:W-:Y:S01]  /*03d0*/  FFMA R3, R3, R4, -0.5 ;  /* 0xbf00000003037423 */ /* 0x000fe20000000004 */
[----:B------:R-:W-:Y:S01]  /*03e0*/  I2FP.F32.U32 R4, R15 ;  /* 0x0000000f00047245 */ /* 0x000fe20000201000 */
[----:B------:R-:W3:Y:S01]  /*03f0*/  LDC R0, c[0x0][0x398] ;  /* 0x0000e600ff007b82 */ /* 0x000ee20000000800 */
[----:B------:R-:W4:Y:S01]  /*0400*/  LDCU.64 UR12, c[0x0][0x3a8] ;  /* 0x00007500ff0c77ac */ /* 0x000f220008000a00 */
[----:B------:R-:W5:Y:S02]  /*0410*/  FRND.FLOOR R6, R3 ;  /* 0x0000000300067307 */ /* 0x000f640000205000 */
[----:B------:R-:W-:-:S04]  /*0420*/  FADD R4, R4, 0.5 ;  /* 0x3f00000004047421 */ /* 0x000fc80000000000 */
[----:B------:R-:W-:Y:S01]  /*0430*/  FFMA R4, R4, R5, -0.5 ;  /* 0xbf00000004047423 */ /* 0x000fe20000000005 */
[----:B-1----:R-:W-:Y:S01]  /*0440*/  UISETP.NE.U32.AND UP0, UPT, UR8, URZ, UPT ;  /* 0x000000ff0800728c */ /* 0x002fe2000bf05070 */
[----:B------:R-:W1:Y:S01]  /*0450*/  F2I.FLOOR.NTZ R7, R3 ;  /* 0x0000000300077305 */ /* 0x000e620000207100 */
[----:B--2---:R-:W-:Y:S02]  /*0460*/  IMAD R15, R15, UR11, R2 ;  /* 0x0000000b0f0f7c24 */ /* 0x004fe4000f8e0202 */
[----:B------:R-:W-:Y:S01]  /*0470*/  UISETP.NE.AND.EX UP0, UPT, UR9, URZ, UPT, UP0 ;  /* 0x000000ff0900728c */ /* 0x000fe2000bf05300 */
[----:B------:R-:W2:Y:S01]  /*0480*/  LDCU.64 UR8, c[0x0][0x358] ;  /* 0x00006b00ff0877ac */ /* 0x000ea20008000a00 */
[----:B-----5:R-:W-:-:S03]  /*0490*/  FADD R6, R3, -R6 ;  /* 0x8000000603067221 */ /* 0x020fc60000000000 */
[----:B------:R-:W5:Y:S01]  /*04a0*/  FRND.FLOOR R5, R4 ;  /* 0x0000000400057307 */ /* 0x000f620000205000 */
[----:B----4-:R-:W-:Y:S01]  /*04b0*/  UISETP.EQ.U32.AND UP1, UPT, UR12, URZ, UPT ;  /* 0x000000ff0c00728c */ /* 0x010fe2000bf22070 */
[----:B------:R-:W-:Y:S01]  /*04c0*/  FADD R12, -R6, 1 ;  /* 0x3f800000060c7421 */ /* 0x000fe20000000100 */
[----:B---3--:R-:W-:Y:S02]  /*04d0*/  VIADD R2, R0, 0xffffffff ;  /* 0xffffffff00027836 */ /* 0x008fe40000000000 */
[----:B------:R-:W-:-:S03]  /*04e0*/  UISETP.EQ.OR.EX UP0, UPT, UR13, URZ, !UP0, UP1 ;  /* 0x000000ff0d00728c */ /* 0x000fc6000c702710 */
[----:B------:R-:W3:Y:S01]  /*04f0*/  F2I.FLOOR.NTZ R8, R4 ;  /* 0x0000000400087305 */ /* 0x000ee20000207100 */
[C---:B-1----:R-:W-:Y:S02]  /*0500*/  VIMNMX.RELU R3, PT, PT, R7.reuse, R2, PT ;  /* 0x0000000207037248 */ /* 0x042fe40003fe1100 */
[----:B------:R-:W-:Y:S01]  /*0510*/  VIADDMNMX.RELU R7, R7, 0x1, R2, PT ;  /* 0x0000000107077846 */ /* 0x000fe20003801102 */
[----:B-----5:R-:W-:Y:S01]  /*0520*/  FADD R9, R4, -R5 ;  /* 0x8000000504097221 */ /* 0x020fe20000000000 */
[----:B0-----:R-:W-:-:S03]  /*0530*/  VIADD R5, R10, 0xffffffff ;  /* 0xffffffff0a057836 */ /* 0x001fc60000000000 */
[C---:B------:R-:W-:Y:S01]  /*0540*/  FADD R13, -R9.reuse, 1 ;  /* 0x3f800000090d7421 */ /* 0x040fe20000000100 */
[----:B------:R-:W-:Y:S01]  /*0550*/  FMUL R2, R6, R9 ;  /* 0x0000000906027220 */ /* 0x000fe20000400000 */
[----:B---3--:R-:W-:Y:S02]  /*0560*/  VIMNMX.RELU R4, PT, PT, R8, R5, PT ;  /* 0x0000000508047248 */ /* 0x008fe40003fe1100 */
[-C--:B------:R-:W-:Y:S01]  /*0570*/  FMUL R14, R6, R13.reuse ;  /* 0x0000000d060e7220 */ /* 0x080fe20000400000 */
[----:B------:R-:W-:Y:S01]  /*0580*/  VIADDMNMX.RELU R5, R8, 0x1, R5, PT ;  /* 0x0000000108057846 */ /* 0x000fe20003801105 */
[----:B------:R-:W-:Y:S01]  /*0590*/  FMUL R13, R12, R13 ;  /* 0x0000000d0c0d7220 */ /* 0x000fe20000400000 */
[----:B------:R-:W-:Y:S01]  /*05a0*/  FMUL R12, R9, R12 ;  /* 0x0000000c090c7220 */ /* 0x000fe20000400000 */
[-CC-:B------:R-:W-:Y:S02]  /*05b0*/  IMAD R6, R4, R0.reuse, R3.reuse ;  /* 0x0000000004067224 */ /* 0x180fe400078e0203 */
[----:B------:R-:W-:-:S02]  /*05c0*/  IMAD R3, R5, R0, R3 ;  /* 0x0000000005037224 */ /* 0x000fc400078e0203 */
[-CC-:B------:R-:W-:Y:S02]  /*05d0*/  IMAD R4, R4, R0.reuse, R7.reuse ;  /* 0x0000000004047224 */ /* 0x180fe400078e0207 */
[----:B------:R-:W-:Y:S02]  /*05e0*/  IMAD R5, R5, R0, R7 ;  /* 0x0000000005057224 */ /* 0x000fe400078e0207 */
[----:B------:R-:W-:Y:S02]  /*05f0*/  IMAD R0, R3, 0x3, RZ ;  /* 0x0000000303007824 */ /* 0x000fe400078e02ff */
[----:B------:R-:W-:Y:S02]  /*0600*/  IMAD R7, R6, 0x3, RZ ;  /* 0x0000000306077824 */ /* 0x000fe400078e02ff */
[----:B------:R-:W-:Y:S02]  /*0610*/  IMAD R8, R4, 0x3, RZ ;  /* 0x0000000304087824 */ /* 0x000fe400078e02ff */
[----:B------:R-:W-:Y:S01]  /*0620*/  IMAD R3, R5, 0x3, RZ ;  /* 0x0000000305037824 */ /* 0x000fe200078e02ff */
[----:B--2---:R-:W-:Y:S06]  /*0630*/  BRA.U UP0, `(.L_x_2) ;  /* 0x0000000500f07547 */ /* 0x004fec000b800000 */
[----:B------:R-:W0:Y:S01]  /*0640*/  LDC.64 R18, c[0x0][0x3b0] ;  /* 0x0000ec00ff127b82 */ /* 0x000e220000000a00 */
[C---:B------:R-:W-:Y:S02]  /*0650*/  IADD3 R4, P1, PT, R8.reuse, UR7, RZ ;  /* 0x0000000708047c10 */ /* 0x040fe4000ff3e0ff */
[----:B------:R-:W-:Y:S02]  /*0660*/  IADD3 R6, P0, PT, R7, UR7, RZ ;  /* 0x0000000707067c10 */ /* 0x000fe4000ff1e0ff */
[----:B------:R-:W-:-:S03]  /*0670*/  LEA.HI.X.SX32 R5, R8, UR6, 0x1, P1 ;  /* 0x0000000608057c11 */ /* 0x000fc600088f0eff */
[----:B------:R-:W1:Y:S01]  /*0680*/  LDC.64 R16, c[0x0][0x3a8] ;  /* 0x0000ea00ff107b82 */ /* 0x000e620000000a00 */
[C---:B------:R-:W-:Y:S01]  /*0690*/  IADD3 R8, P1, PT, R0.reuse, UR7, RZ ;  /* 0x0000000700087c10 */ /* 0x040fe2000ff3e0ff */
[----:B------:R-:W2:Y:S01]  /*06a0*/  LDG.E.U8.CONSTANT R20, desc[UR8][R4.64] ;  /* 0x0000000804147981 */ /* 0x000ea2000c1e9100 */
[----:B------:R-:W-:Y:S02]  /*06b0*/  LEA.HI.X.SX32 R7, R7, UR6, 0x1, P0 ;  /* 0x0000000607077c11 */ /* 0x000fe400080f0eff */
[C---:B------:R-:W-:Y:S02]  /*06c0*/  IADD3 R10, P0, PT, R3.reuse, UR7, RZ ;  /* 0x00000007030a7c10 */ /* 0x040fe4000ff1e0ff */
[----:B------:R-:W-:Y:S02]  /*06d0*/  LEA.HI.X.SX32 R9, R0, UR6, 0x1, P1 ;  /* 0x0000000600097c11 */ /* 0x000fe400088f0eff */
[----:B------:R-:W3:Y:S01]  /*06e0*/  LDG.E.U8.CONSTANT R0, desc[UR8][R6.64] ;  /* 0x0000000806007981 */ /* 0x000ee2000c1e9100 */
[----:B------:R-:W-:Y:S01]  /*06f0*/  LEA.HI.X.SX32 R11, R3, UR6, 0x1, P0 ;  /* 0x00000006030b7c11 */ /* 0x000fe200080f0eff */
[----:B------:R-:W4:Y:S02]  /*0700*/  LDCU UR6, c[0x0][0x3a4] ;  /* 0x00007480ff0677ac */ /* 0x000f240008000800 */
[----:B------:R-:W5:Y:S04]  /*0710*/  LDG.E.U8.CONSTANT R21, desc[UR8][R8.64] ;  /* 0x0000000808157981 */ /* 0x000f68000c1e9100 */
[----:B0-----:R0:W4:Y:S04]  /*0720*/  LDG.E.CONSTANT R19, desc[UR8][R18.64] ;  /* 0x0000000812137981 */ /* 0x001128000c1e9900 */
[----:B------:R-:W4:Y:S04]  /*0730*/  LDG.E.U8.CONSTANT R22, desc[UR8][R10.64] ;  /* 0x000000080a167981 */ /* 0x000f28000c1e9100 */
[----:B-1----:R-:W4:Y:S01]  /*0740*/  LDG.E.CONSTANT R17, desc[UR8][R16.64] ;  /* 0x0000000810117981 */ /* 0x002f22000c1e9900 */
[----:B------:R-:W-:Y:S01]  /*0750*/  BSSY.RECONVERGENT B0, `(.L_x_3) ;  /* 0x0000016000007945 */ /* 0x000fe20003800200 */
[----:B--2---:R-:W-:-:S05]  /*0760*/  I2FP.F32.U32 R3, R20 ;  /* 0x0000001400037245 */ /* 0x004fca0000201000 */
[----:B0-----:R-:W-:Y:S01]  /*0770*/  FMUL R18, R14, R3 ;  /* 0x000000030e127220 */ /* 0x001fe20000400000 */
[----:B---3--:R-:W-:Y:S02]  /*0780*/  I2FP.F32.U32 R0, R0 ;  /* 0x0000000000007245 */ /* 0x008fe40000201000 */
[----:B-----5:R-:W-:-:S03]  /*0790*/  I2FP.F32.U32 R21, R21 ;  /* 0x0000001500157245 */ /* 0x020fc60000201000 */
[----:B------:R-:W-:Y:S01]  /*07a0*/  FFMA R23, R13, R0, R18 ;  /* 0x000000000d177223 */ /* 0x000fe20000000012 */
[----:B----4-:R-:W0:Y:S03]  /*07b0*/  MUFU.RCP R20, R19 ;  /* 0x0000001300147308 */ /* 0x010e260000001000 */
[----:B------:R-:W-:Y:S01]  /*07c0*/  FFMA R21, R12, R21, R23 ;  /* 0x000000150c157223 */ /* 0x000fe20000000017 */
[----:B------:R-:W-:-:S05]  /*07d0*/  I2FP.F32.U32 R3, R22 ;  /* 0x0000001600037245 */ /* 0x000fca0000201000 */
[----:B------:R-:W-:-:S04]  /*07e0*/  FFMA R0, R2, R3, R21 ;  /* 0x0000000302007223 */ /* 0x000fc80000000015 */
[----:B------:R-:W-:-:S04]  /*07f0*/  FFMA R0, R0, UR6, -R17 ;  /* 0x0000000600007c23 */ /* 0x000fc80008000811 */
[----:B------:R-:W1:Y:S01]  /*0800*/  FCHK P0, R0, R19 ;  /* 0x0000001300007302 */ /* 0x000e620000000000 */
[----:B0-----:R-:W-:-:S04]  /*0810*/  FFMA R3, -R19, R20, 1 ;  /* 0x3f80000013037423 */ /* 0x001fc80000000114 */
[----:B------:R-:W-:-:S04]  /*0820*/  FFMA R3, R20, R3, R20 ;  /* 0x0000000314037223 */ /* 0x000fc80000000014 */
[----:B------:R-:W-:-:S04]  /*0830*/  FFMA R16, R0, R3, RZ ;  /* 0x0000000300107223 */ /* 0x000fc800000000ff */
[----:B------:R-:W-:-:S04]  /*0840*/  FFMA R17, -R19, R16, R0 ;  /* 0x0000001013117223 */ /* 0x000fc80000000100 */
[----:B------:R-:W-:Y:S01]  /*0850*/  FFMA R3, R3, R17, R16 ;  /* 0x0000001103037223 */ /* 0x000fe20000000010 */
[----:B-1----:R-:W-:Y:S06]  /*0860*/  @!P0 BRA `(.L_x_4) ;  /* 0x0000000000108947 */ /* 0x002fec0003800000 */
[----:B------:R-:W-:Y:S01]  /*0870*/  IMAD.MOV.U32 R3, RZ, RZ, R19 ;  /* 0x000000ffff037224 */ /* 0x000fe200078e0013 */
[----:B------:R-:W-:-:S07]  /*0880*/  MOV R18, 0x8a0 ;  /* 0x000008a000127802 */ /* 0x000fce0000000f00 */
[----:B------:R-:W-:Y:S05]  /*0890*/  CALL.REL.NOINC `($__internal_0_$__cuda_sm3x_div_rn_noftz_f32_slowpath) ;  /* 0x0000000800647944 */ /* 0x000fea0003c00000 */
[----:B------:R-:W-:-:S07]  /*08a0*/  IMAD.MOV.U32 R3, RZ, RZ, R0 ;  /* 0x000000ffff037224 */ /* 0x000fce00078e0000 */
.L_x_4:
[----:B------:R-:W-:Y:S05]  /*08b0*/  BSYNC.RECONVERGENT B0 ;  /* 0x0000000000007941 */ /* 0x000fea0003800200 */
.L_x_3:
[----:B------:R-:W0:Y:S01]  /*08c0*/  LDC.64 R24, c[0x0][0x3b0] ;  /* 0x0000ec00ff187b82 */ /* 0x000e220000000a00 */
[----:B------:R-:W2:Y:S01]  /*08d0*/  LDG.E.U8.CONSTANT R20, desc[UR8][R4.64+0x1] ;  /* 0x0000010804147981 */ /* 0x000ea2000c1e9100 */
[----:B------:R-:W1:Y:S03]  /*08e0*/  LDCU.64 UR6, c[0x0][0x388] ;  /* 0x00007100ff0677ac */ /* 0x000e660008000a00 */
[----:B------:R-:W3:Y:S01]  /*08f0*/  LDG.E.U8.CONSTANT R16, desc[UR8][R6.64+0x1] ;  /* 0x0000010806107981 */ /* 0x000ee2000c1e9100 */
[----:B------:R-:W4:Y:S02]  /*0900*/  LDCU UR11, c[0x0][0x3a4] ;  /* 0x00007480ff0b77ac */ /* 0x000f240008000800 */
[----:B------:R-:W5:Y:S01]  /*0910*/  LDC.64 R18, c[0x0][0x3a8] ;  /* 0x0000ea00ff127b82 */ /* 0x000f620000000a00 */
[----:B------:R-:W4:Y:S04]  /*0920*/  LDG.E.U8.CONSTANT R17, desc[UR8][R8.64+0x1] ;  /* 0x0000010808117981 */ /* 0x000f28000c1e9100 */
[----:B------:R-:W4:Y:S04]  /*0930*/  LDG.E.U8.CONSTANT R0, desc[UR8][R10.64+0x1] ;  /* 0x000001080a007981 */ /* 0x000f28000c1e9100 */
[----:B0-----:R3:W4:Y:S04]  /*0940*/  LDG.E.CONSTANT R21, desc[UR8][R24.64+0x4] ;  /* 0x0000040818157981 */ /* 0x001728000c1e9900 */
[----:B-----5:R0:W5:Y:S01]  /*0950*/  LDG.E.CONSTANT R18, desc[UR8][R18.64+0x4] ;  /* 0x0000040812127981 */ /* 0x020162000c1e9900 */
[----:B------:R-:W-:-:S04]  /*0960*/  IADD3 R22, P0, PT, R15, UR5, RZ ;  /* 0x000000050f167c10 */ /* 0x000fc8000ff1e0ff */
[----:B------:R-:W-:Y:S01]  /*0970*/  LEA.HI.X.SX32 R27, R15, UR10, 0x1, P0 ;  /* 0x0000000a0f1b7c11 */ /* 0x000fe200080f0eff */
[----:B------:R-:W-:Y:S01]  /*0980*/  BSSY.RECONVERGENT B0, `(.L_x_5) ;  /* 0x0000019000007945 */ /* 0x000fe20003800200 */
[----:B--2---:R-:W-:Y:S02]  /*0990*/  I2FP.F32.U32 R23, R20 ;  /* 0x0000001400177245 */ /* 0x004fe40000201000 */
[----:B---3--:R-:W-:-:S03]  /*09a0*/  I2FP.F32.U32 R24, R16 ;  /* 0x0000001000187245 */ /* 0x008fc60000201000 */
[----:B------:R-:W-:Y:S01]  /*09b0*/  FMUL R26, R14, R23 ;  /* 0x000000170e1a7220 */ /* 0x000fe20000400000 */
[----:B----4-:R-:W-:-:S03]  /*09c0*/  I2FP.F32.U32 R23, R17 ;  /* 0x0000001100177245 */ /* 0x010fc60000201000 */
[----:B------:R-:W-:Y:S01]  /*09d0*/  FFMA R25, R13, R24, R26 ;  /* 0x000000180d197223 */ /* 0x000fe2000000001a */
[----:B-1----:R-:W-:Y:S02]  /*09e0*/  LEA R16, P0, R22, UR6, 0x2 ;  /* 0x0000000616107c11 */ /* 0x002fe4000f8010ff */
[----:B0-----:R-:W-:Y:S01]  /*09f0*/  I2FP.F32.U32 R19, R0 ;  /* 0x0000000000137245 */ /* 0x001fe20000201000 */
[----:B------:R-:W-:Y:S01]  /*0a00*/  FFMA R23, R12, R23, R25 ;  /* 0x000000170c177223 */ /* 0x000fe20000000019 */
[----:B------:R-:W-:Y:S01]  /*0a10*/  LEA.HI.X R17, R22, UR7, R27, 0x2, P0 ;  /* 0x0000000716117c11 */ /* 0x000fe200080f141b */
[----:B------:R-:W0:Y:S02]  /*0a20*/  MUFU.RCP R20, R21 ;  /* 0x0000001500147308 */ /* 0x000e240000001000 */
[----:B------:R-:W-:Y:S02]  /*0a30*/  FFMA R19, R2, R19, R23 ;  /* 0x0000001302137223 */ /* 0x000fe40000000017 */
[----:B------:R1:W-:Y:S02]  /*0a40*/  STG.E desc[UR8][R16.64], R3 ;  /* 0x0000000310007986 */ /* 0x0003e4000c101908 */
[----:B-----5:R-:W-:-:S04]  /*0a50*/  FFMA R0, R19, UR11, -R18 ;  /* 0x0000000b13007c23 */ /* 0x020fc80008000812 */
[----:B------:R-:W2:Y:S01]  /*0a60*/  FCHK P0, R0, R21 ;  /* 0x0000001500007302 */ /* 0x000ea20000000000 */
[----:B0-----:R-:W-:-:S04]  /*0a70*/  FFMA R23, -R21, R20, 1 ;  /* 0x3f80000015177423 */ /* 0x001fc80000000114 */
[----:B------:R-:W-:-:S04]  /*0a80*/  FFMA R23, R20, R23, R20 ;  /* 0x0000001714177223 */ /* 0x000fc80000000014 */
[----:B------:R-:W-:-:S04]  /*0a90*/  FFMA R18, R0, R23, RZ ;  /* 0x0000001700127223 */ /* 0x000fc800000000ff */
[----:B------:R-:W-:-:S04]  /*0aa0*/  FFMA R19, -R21, R18, R0 ;  /* 0x0000001215137223 */ /* 0x000fc80000000100 */
[----:B------:R-:W-:Y:S01]  /*0ab0*/  FFMA R18, R23, R19, R18 ;  /* 0x0000001317127223 */ /* 0x000fe20000000012 */
[----:B-12---:R-:W-:Y:S06]  /*0ac0*/  @!P0 BRA `(.L_x_6) ;  /* 0x0000000000108947 */ /* 0x006fec0003800000 */
[----:B------:R-:W-:Y:S01]  /*0ad0*/  IMAD.MOV.U32 R3, RZ, RZ, R21 ;  /* 0x000000ffff037224 */ /* 0x000fe200078e0015 */
[----:B------:R-:W-:-:S07]  /*0ae0*/  MOV R18, 0xb00 ;  /* 0x00000b0000127802 */ /* 0x000fce0000000f00 */
[----:B------:R-:W-:Y:S05]  /*0af0*/  CALL.REL.NOINC `($__internal_0_$__cuda_sm3x_div_rn_noftz_f32_slowpath) ;  /* 0x0000000400cc7944 */ /* 0x000fea0003c00000 */
[----:B------:R-:W-:-:S07]  /*0b00*/  IMAD.MOV.U32 R18, RZ, RZ, R0 ;  /* 0x000000ffff127224 */ /* 0x000fce00078e0000 */
.L_x_6:
[----:B------:R-:W-:Y:S05]  /*0b10*/  BSYNC.RECONVERGENT B0 ;  /* 0x0000000000007941 */ /* 0x000fea0003800200 */
.L_x_5:
[----:B------:R-:W0:Y:S01]  /*0b20*/  LDC.64 R20, c[0x0][0x3b0] ;  /* 0x0000ec00ff147b82 */ /* 0x000e220000000a00 */
[----:B------:R1:W2:Y:S01]  /*0b30*/  LDG.E.U8.CONSTANT R4, desc[UR8][R4.64+0x2] ;  /* 0x0000020804047981 */ /* 0x0002a2000c1e9100 */
[----:B------:R-:W3:Y:S03]  /*0b40*/  LDCU.64 UR6, c[0x0][0x388] ;  /* 0x00007100ff0677ac */ /* 0x000ee60008000a00 */
[----:B------:R-:W4:Y:S03]  /*0b50*/  LDG.E.U8.CONSTANT R6, desc[UR8][R6.64+0x2] ;  /* 0x0000020806067981 */ /* 0x000f26000c1e9100 */
[----:B------:R-:W5:Y:S01]  /*0b60*/  LDC.64 R16, c[0x0][0x3a8] ;  /* 0x0000ea00ff107b82 */ /* 0x000f620000000a00 */
[----:B------:R-:W3:Y:S04]  /*0b70*/  LDG.E.U8.CONSTANT R8, desc[UR8][R8.64+0x2] ;  /* 0x0000020808087981 */ /* 0x000ee8000c1e9100 */
[----:B------:R-:W3:Y:S01]  /*0b80*/  LDG.E.U8.CONSTANT R10, desc[UR8][R10.64+0x2] ;  /* 0x000002080a0a7981 */ /* 0x000ee2000c1e9100 */
[----:B------:R-:W-:Y:S01]  /*0b90*/  VIADD R15, R15, UR4 ;  /* 0x000000040f0f7c36 */ /* 0x000fe20008000000 */
[----:B------:R-:W3:Y:S02]  /*0ba0*/  LDCU UR11, c[0x0][0x3a4] ;  /* 0x00007480ff0b77ac */ /* 0x000ee40008000800 */
[----:B0-----:R-:W3:Y:S04]  /*0bb0*/  LDG.E.CONSTANT R3, desc[UR8][R20.64+0x8] ;  /* 0x0000080814037981 */ /* 0x001ee8000c1e9900 */
[----:B-----5:R-:W5:Y:S01]  /*0bc0*/  LDG.E.CONSTANT R17, desc[UR8][R16.64+0x8] ;  /* 0x0000080810117981 */ /* 0x020f62000c1e9900 */
[----:B------:R-:W-:-:S04]  /*0bd0*/  IADD3 R0, P0, PT, R15, UR5, RZ ;  /* 0x000000050f007c10 */ /* 0x000fc8000ff1e0ff */
[----:B-1----:R-:W-:Y:S01]  /*0be0*/  LEA.HI.X.SX32 R5, R15, UR10, 0x1, P0 ;  /* 0x0000000a0f057c11 */ /* 0x002fe200080f0eff */
[----:B------:R-:W-:Y:S01]  /*0bf0*/  BSSY.RECONVERGENT B0, `(.L_x_7) ;  /* 0x0000018000007945 */ /* 0x000fe20003800200 */
[----:B--2---:R-:W-:Y:S02]  /*0c00*/  I2FP.F32.U32 R19, R4 ;  /* 0x0000000400137245 */ /* 0x004fe40000201000 */
[----:B----4-:R-:W-:-:S03]  /*0c10*/  I2FP.F32.U32 R6, R6 ;  /* 0x0000000600067245 */ /* 0x010fc60000201000 */
[----:B------:R-:W-:Y:S01]  /*0c20*/  FMUL R14, R14, R19 ;  /* 0x000000130e0e7220 */ /* 0x000fe20000400000 */
[----:B---3--:R-:W-:-:S03]  /*0c30*/  I2FP.F32.U32 R7, R8 ;  /* 0x0000000800077245 */ /* 0x008fc60000201000 */
[----:B------:R-:W-:Y:S01]  /*0c40*/  FFMA R13, R13, R6, R14 ;  /* 0x000000060d0d7223 */ /* 0x000fe2000000000e */
[----:B------:R-:W-:Y:S02]  /*0c50*/  LEA R4, P0, R0, UR6, 0x2 ;  /* 0x0000000600047c11 */ /* 0x000fe4000f8010ff */
[----:B------:R-:W-:Y:S01]  /*0c60*/  I2FP.F32.U32 R9, R10 ;  /* 0x0000000a00097245 */ /* 0x000fe20000201000 */
        /* <DEDUP_REMOVED lines=13> */
[----:B------:R-:W-:-:S07]  /*0d40*/  MOV R18, 0xd60 ;  /* 0x00000d6000127802 */ /* 0x000fce0000000f00 */
[----:B------:R-:W-:Y:S05]  /*0d50*/  CALL.REL.NOINC `($__internal_0_$__cuda_sm3x_div_rn_noftz_f32_slowpath) ;  /* 0x0000000400347944 */ /* 0x000fea0003c00000 */
[----:B------:R-:W-:-:S07]  /*0d60*/  IMAD.MOV.U32 R7, RZ, RZ, R0 ;  /* 0x000000ffff077224 */ /* 0x000fce00078e0000 */
.L_x_8:
[----:B------:R-:W-:Y:S05]  /*0d70*/  BSYNC.RECONVERGENT B0 ;  /* 0x0000000000007941 */ /* 0x000fea0003800200 */
.L_x_7:
[----:B------:R-:W0:Y:S01]  /*0d80*/  LDCU.64 UR6, c[0x0][0x388] ;  /* 0x00007100ff0677ac */ /* 0x000e220008000a00 */
[----:B------:R-:W-:-:S05]  /*0d90*/  VIADD R15, R15, UR4 ;  /* 0x000000040f0f7c36 */ /* 0x000fca0008000000 */
[----:B------:R-:W-:-:S04]  /*0da0*/  IADD3 R0, P0, PT, R15, UR5, RZ ;  /* 0x000000050f007c10 */ /* 0x000fc8000ff1e0ff */
[----:B------:R-:W-:Y:S02]  /*0db0*/  LEA.HI.X.SX32 R15, R15, UR10, 0x1, P0 ;  /* 0x0000000a0f0f7c11 */ /* 0x000fe400080f0eff */
[----:B0-----:R-:W-:-:S04]  /*0dc0*/  LEA R2, P0, R0, UR6, 0x2 ;  /* 0x0000000600027c11 */ /* 0x001fc8000f8010ff */
[----:B------:R-:W-:-:S05]  /*0dd0*/  LEA.HI.X R3, R0, UR7, R15, 0x2, P0 ;  /* 0x0000000700037c11 */ /* 0x000fca00080f140f */
[----:B------:R-:W-:Y:S01]  /*0de0*/  STG.E desc[UR8][R2.64], R7 ;  /* 0x0000000702007986 */ /* 0x000fe2000c101908 */
[----:B------:R-:W-:Y:S05]  /*0df0*/  EXIT ;  /* 0x000000000000794d */ /* 0x000fea0003800000 */
.L_x_2:
[C---:B------:R-:W-:Y:S01]  /*0e00*/  IADD3 R4, P1, PT, R8.reuse, UR7, RZ ;  /* 0x0000000708047c10 */ /* 0x040fe2000ff3e0ff */
[----:B------:R-:W0:Y:S01]  /*0e10*/  LDCU.64 UR12, c[0x0][0x388] ;  /* 0x00007100ff0c77ac */ /* 0x000e220008000a00 */
[C---:B------:R-:W-:Y:S02]  /*0e20*/  IADD3 R6, P0, PT, R7.reuse, UR7, RZ ;  /* 0x0000000707067c10 */ /* 0x040fe4000ff1e0ff */
[----:B------:R-:W-:Y:S01]  /*0e30*/  LEA.HI.X.SX32 R5, R8, UR6, 0x1, P1 ;  /* 0x0000000608057c11 */ /* 0x000fe200088f0eff */
[----:B------:R-:W1:Y:S01]  /*0e40*/  LDCU UR11, c[0x0][0x3a4] ;  /* 0x00007480ff0b77ac */ /* 0x000e620008000800 */
[----:B------:R-:W-:Y:S02]  /*0e50*/  LEA.HI.X.SX32 R7, R7, UR6, 0x1, P0 ;  /* 0x0000000607077c11 */ /* 0x000fe400080f0eff */
[----:B------:R-:W-:Y:S01]  /*0e60*/  IADD3 R8, P0, PT, R0, UR7, RZ ;  /* 0x0000000700087c10 */ /* 0x000fe2000ff1e0ff */
[----:B------:R-:W2:Y:S01]  /*0e70*/  LDG.E.U8.CONSTANT R24, desc[UR8][R4.64] ;  /* 0x0000000804187981 */ /* 0x000ea2000c1e9100 */
[----:B------:R-:W-:-:S02]  /*0e80*/  IADD3 R10, P1, PT, R3, UR7, RZ ;  /* 0x00000007030a7c10 */ /* 0x000fc4000ff3e0ff */
[----:B------:R-:W-:Y:S01]  /*0e90*/  LEA.HI.X.SX32 R9, R0, UR6, 0x1, P0 ;  /* 0x0000000600097c11 */ /* 0x000fe200080f0eff */
[----:B------:R-:W3:Y:S01]  /*0ea0*/  LDG.E.U8.CONSTANT R25, desc[UR8][R6.64] ;  /* 0x0000000806197981 */ /* 0x000ee2000c1e9100 */
[----:B------:R-:W-:-:S03]  /*0eb0*/  LEA.HI.X.SX32 R11, R3, UR6, 0x1, P1 ;  /* 0x00000006030b7c11 */ /* 0x000fc600088f0eff */
[----:B------:R-:W4:Y:S04]  /*0ec0*/  LDG.E.U8.CONSTANT R0, desc[UR8][R8.64] ;  /* 0x0000000808007981 */ /* 0x000f28000c1e9100 */
[----:B------:R-:W5:Y:S04]  /*0ed0*/  LDG.E.U8.CONSTANT R17, desc[UR8][R4.64+0x1] ;  /* 0x0000010804117981 */ /* 0x000f68000c1e9100 */
[----:B------:R-:W5:Y:S04]  /*0ee0*/  LDG.E.U8.CONSTANT R3, desc[UR8][R10.64] ;  /* 0x000000080a037981 */ /* 0x000f68000c1e9100 */
[----:B------:R0:W5:Y:S04]  /*0ef0*/  LDG.E.U8.CONSTANT R19, desc[UR8][R4.64+0x2] ;  /* 0x0000020804137981 */ /* 0x000168000c1e9100 */
[----:B------:R-:W5:Y:S04]  /*0f00*/  LDG.E.U8.CONSTANT R16, desc[UR8][R6.64+0x1] ;  /* 0x0000010806107981 */ /* 0x000f68000c1e9100 */
[----:B------:R-:W5:Y:S04]  /*0f10*/  LDG.E.U8.CONSTANT R20, desc[UR8][R6.64+0x2] ;  /* 0x0000020806147981 */ /* 0x000f68000c1e9100 */
[----:B------:R-:W5:Y:S04]  /*0f20*/  LDG.E.U8.CONSTANT R18, desc[UR8][R8.64+0x1] ;  /* 0x0000010808127981 */ /* 0x000f68000c1e9100 */
[----:B------:R1:W5:Y:S04]  /*0f30*/  LDG.E.U8.CONSTANT R21, desc[UR8][R8.64+0x2] ;  /* 0x0000020808157981 */ /* 0x000368000c1e9100 */
[----:B------:R-:W5:Y:S04]  /*0f40*/  LDG.E.U8.CONSTANT R22, desc[UR8][R10.64+0x1] ;  /* 0x000001080a167981 */ /* 0x000f68000c1e9100 */
[----:B------:R5:W5:Y:S01]  /*0f50*/  LDG.E.U8.CONSTANT R23, desc[UR8][R10.64+0x2] ;  /* 0x000002080a177981 */ /* 0x000b62000c1e9100 */
[----:B0-----:R-:W-:-:S04]  /*0f60*/  IADD3 R5, P0, PT, R15, UR5, RZ ;  /* 0x000000050f057c10 */ /* 0x001fc8000ff1e0ff */
[----:B-1----:R-:W-:Y:S02]  /*0f70*/  LEA.HI.X.SX32 R8, R15, UR10, 0x1, P0 ;  /* 0x0000000a0f087c11 */ /* 0x002fe400080f0eff */
[----:B------:R-:W-:-:S04]  /*0f80*/  LEA R4, P0, R5, UR12, 0x2 ;  /* 0x0000000c05047c11 */ /* 0x000fc8000f8010ff */
[----:B------:R-:W-:Y:S02]  /*0f90*/  LEA.HI.X R5, R5, UR13, R8, 0x2, P0 ;  /* 0x0000000d05057c11 */ /* 0x000fe400080f1408 */
[----:B--2---:R-:W-:Y:S02]  /*0fa0*/  I2FP.F32.U32 R27, R24 ;  /* 0x00000018001b7245 */ /* 0x004fe40000201000 */
[----:B---3--:R-:W-:-:S03]  /*0fb0*/  I2FP.F32.U32 R26, R25 ;  /* 0x00000019001a7245 */ /* 0x008fc60000201000 */
[----:B------:R-:W-:Y:S01]  /*0fc0*/  FMUL R28, R14, R27 ;  /* 0x0000001b0e1c7220 */ /* 0x000fe20000400000 */
[----:B------:R-:W-:Y:S01]  /*0fd0*/  VIADD R24, R15, UR4 ;  /* 0x000000040f187c36 */ /* 0x000fe20008000000 */
[----:B----4-:R-:W-:Y:S02]  /*0fe0*/  I2FP.F32.U32 R9, R0 ;  /* 0x0000000000097245 */ /* 0x010fe40000201000 */
[----:B------:R-:W-:Y:S01]  /*0ff0*/  FFMA R25, R13, R26, R28 ;  /* 0x0000001a0d197223 */ /* 0x000fe2000000001c */
[----:B-----5:R-:W-:-:S03]  /*1000*/  I2FP.F32.U32 R17, R17 ;  /* 0x0000001100117245 */ /* 0x020fc60000201000 */
[----:B------:R-:W-:Y:S01]  /*1010*/  FFMA R9, R12, R9, R25 ;  /* 0x000000090c097223 */ /* 0x000fe20000000019 */
[----:B------:R-:W-:Y:S02]  /*1020*/  IADD3 R27, P1, PT, R24, UR5, RZ ;  /* 0x00000005181b7c10 */ /* 0x000fe4000ff3e0ff */
[----:B------:R-:W-:Y:S01]  /*1030*/  I2FP.F32.U32 R3, R3 ;  /* 0x0000000300037245 */ /* 0x000fe20000201000 */
[----:B------:R-:W-:Y:S01]  /*1040*/  FMUL R8, R14, R17 ;  /* 0x000000110e087220 */ /* 0x000fe20000400000 */
[----:B------:R-:W-:-:S03]  /*1050*/  I2FP.F32.U32 R19, R19 ;  /* 0x0000001300137245 */ /* 0x000fc60000201000 */
[----:B------:R-:W-:Y:S01]  /*1060*/  FFMA R0, R2, R3, R9 ;  /* 0x0000000302007223 */ /* 0x000fe20000000009 */
[----:B------:R-:W-:Y:S01]  /*1070*/  I2FP.F32.U32 R16, R16 ;  /* 0x0000001000107245 */ /* 0x000fe20000201000 */
[----:B------:R-:W-:Y:S01]  /*1080*/  FMUL R14, R14, R19 ;  /* 0x000000130e0e7220 */ /* 0x000fe20000400000 */
[C---:B------:R-:W-:Y:S01]  /*1090*/  LEA.HI.X.SX32 R10, R24.reuse, UR10, 0x1, P1 ;  /* 0x0000000a180a7c11 */ /* 0x040fe200088f0eff */
[----:B------:R-:W-:Y:S01]  /*10a0*/  VIADD R24, R24, UR4 ;  /* 0x0000000418187c36 */ /* 0x000fe20008000000 */
[----:B------:R-:W-:Y:S01]  /*10b0*/  I2FP.F32.U32 R20, R20 ;  /* 0x0000001400147245 */ /* 0x000fe20000201000 */
[----:B------:R-:W-:Y:S01]  /*10c0*/  FFMA R9, R13, R16, R8 ;  /* 0x000000100d097223 */ /* 0x000fe20000000008 */
[----:B------:R-:W-:-:S03]  /*10d0*/  I2FP.F32.U32 R3, R18 ;  /* 0x0000001200037245 */ /* 0x000fc60000201000 */
[----:B------:R-:W-:Y:S01]  /*10e0*/  FFMA R13, R13, R20, R14 ;  /* 0x000000140d0d7223 */ /* 0x000fe2000000000e */
[----:B------:R-:W-:Y:S02]  /*10f0*/  IADD3 R11, P0, PT, R24, UR5, RZ ;  /* 0x00000005180b7c10 */ /* 0x000fe4000ff1e0ff */
[----:B------:R-:W-:Y:S01]  /*1100*/  I2FP.F32.U32 R21, R21 ;  /* 0x0000001500157245 */ /* 0x000fe20000201000 */
[C---:B------:R-:W-:Y:S01]  /*1110*/  FFMA R9, R12.reuse, R3, R9 ;  /* 0x000000030c097223 */ /* 0x040fe20000000009 */
[----:B------:R-:W-:Y:S02]  /*1120*/  LEA R6, P1, R27, UR12, 0x2 ;  /* 0x0000000c1b067c11 */ /* 0x000fe4000f8210ff */
[----:B------:R-:W-:Y:S01]  /*1130*/  I2FP.F32.U32 R3, R22 ;  /* 0x0000001600037245 */ /* 0x000fe20000201000 */
[----:B------:R-:W-:Y:S01]  /*1140*/  FFMA R12, R12, R21, R13 ;  /* 0x000000150c0c7223 */ /* 0x000fe2000000000d */
[----:B------:R-:W-:Y:S02]  /*1150*/  LEA.HI.X.SX32 R24, R24, UR10, 0x1, P0 ;  /* 0x0000000a18187c11 */ /* 0x000fe400080f0eff */
[----:B------:R-:W-:-:S02]  /*1160*/  I2FP.F32.U32 R23, R23 ;  /* 0x0000001700177245 */ /* 0x000fc40000201000 */
[----:B------:R-:W-:Y:S01]  /*1170*/  LEA.HI.X R7, R27, UR13, R10, 0x2, P1 ;  /* 0x0000000d1b077c11 */ /* 0x000fe200088f140a */
[C---:B------:R-:W-:Y:S01]  /*1180*/  FFMA R10, R2.reuse, R3, R9 ;  /* 0x00000003020a7223 */ /* 0x040fe20000000009 */
[C---:B------:R-:W-:Y:S01]  /*1190*/  LEA R8, P0, R11.reuse, UR12, 0x2 ;  /* 0x0000000c0b087c11 */ /* 0x040fe2000f8010ff */
[----:B------:R-:W-:Y:S01]  /*11a0*/  FFMA R12, R2, R23, R12 ;  /* 0x00000017020c7223 */ /* 0x000fe2000000000c */
[----:B------:R-:W-:Y:S02]  /*11b0*/  FMUL R3, R0, UR11 ;  /* 0x0000000b00037c20 */ /* 0x000fe40008400000 */
[----:B------:R-:W-:Y:S01]  /*11c0*/  LEA.HI.X R9, R11, UR13, R24, 0x2, P0 ;  /* 0x0000000d0b097c11 */ /* 0x000fe200080f1418 */
[----:B------:R-:W-:Y:S01]  /*11d0*/  FMUL R11, R10, UR11 ;  /* 0x0000000b0a0b7c20 */ /* 0x000fe20008400000 */
[----:B------:R-:W-:Y:S01]  /*11e0*/  FMUL R13, R12, UR11 ;  /* 0x0000000b0c0d7c20 */ /* 0x000fe20008400000 */
[----:B------:R-:W-:Y:S04]  /*11f0*/  STG.E desc[UR8][R4.64], R3 ;  /* 0x0000000304007986 */ /* 0x000fe8000c101908 */
[----:B------:R-:W-:Y:S04]  /*1200*/  STG.E desc[UR8][R6.64], R11 ;  /* 0x0000000b06007986 */ /* 0x000fe8000c101908 */
[----:B------:R-:W-:Y:S01]  /*1210*/  STG.E desc[UR8][R8.64], R13 ;  /* 0x0000000d08007986 */ /* 0x000fe2000c101908 */
[----:B------:R-:W-:Y:S05]  /*1220*/  EXIT ;  /* 0x000000000000794d */ /* 0x000fea0003800000 */
        .weak           $__internal_0_$__cuda_sm3x_div_rn_noftz_f32_slowpath
        .type           $__internal_0_$__cuda_sm3x_div_rn_noftz_f32_slowpath,@function
        .size           $__internal_0_$__cuda_sm3x_div_rn_noftz_f32_slowpath,(.L_x_141 - $__internal_0_$__cuda_sm3x_div_rn_noftz_f32_slowpath)
$__internal_0_$__cuda_sm3x_div_rn_noftz_f32_slowpath:
[----:B------:R-:W-:Y:S01]  /*1230*/  SHF.R.U32.HI R17, RZ, 0x17, R3 ;  /* 0x00000017ff117819 */ /* 0x000fe20000011603 */
[----:B------:R-:W-:Y:S01]  /*1240*/  BSSY.RECONVERGENT B1, `(.L_x_9) ;  /* 0x0000062000017945 */ /* 0x000fe20003800200 */
[----:B------:R-:W-:Y:S02]  /*1250*/  SHF.R.U32.HI R20, RZ, 0x17, R0 ;  /* 0x00000017ff147819 */ /* 0x000fe40000011600 */
[----:B------:R-:W-:Y:S02]  /*1260*/  LOP3.LUT R17, R17, 0xff, RZ, 0xc0, !PT ;  /* 0x000000ff11117812 */ /* 0x000fe400078ec0ff */
[----:B------:R-:W-:-:S03]  /*1270*/  LOP3.LUT R20, R20, 0xff, RZ, 0xc0, !PT ;  /* 0x000000ff14147812 */ /* 0x000fc600078ec0ff */
[----:B------:R-:W-:Y:S02]  /*1280*/  VIADD R21, R17, 0xffffffff ;  /* 0xffffffff11157836 */ /* 0x000fe40000000000 */
[----:B------:R-:W-:-:S03]  /*1290*/  VIADD R19, R20, 0xffffffff ;  /* 0xffffffff14137836 */ /* 0x000fc60000000000 */
[----:B------:R-:W-:-:S04]  /*12a0*/  ISETP.GT.U32.AND P0, PT, R21, 0xfd, PT ;  /* 0x000000fd1500780c */ /* 0x000fc80003f04070 */
[----:B------:R-:W-:-:S13]  /*12b0*/  ISETP.GT.U32.OR P0, PT, R19, 0xfd, P0 ;  /* 0x000000fd1300780c */ /* 0x000fda0000704470 */
[----:B------:R-:W-:Y:S01]  /*12c0*/  @!P0 IMAD.MOV.U32 R16, RZ, RZ, RZ ;  /* 0x000000ffff108224 */ /* 0x000fe200078e00ff */
[----:B------:R-:W-:Y:S06]  /*12d0*/  @!P0 BRA `(.L_x_10) ;  /* 0x00000000005c8947 */ /* 0x000fec0003800000 */
[----:B------:R-:W-:Y:S02]  /*12e0*/  FSETP.GTU.FTZ.AND P0, PT, |R0|, +INF , PT ;  /* 0x7f8000000000780b */ /* 0x000fe40003f1c200 */
[----:B------:R-:W-:-:S04]  /*12f0*/  FSETP.GTU.FTZ.AND P1, PT, |R3|, +INF , PT ;  /* 0x7f8000000300780b */ /* 0x000fc80003f3c200 */
[----:B------:R-:W-:-:S13]  /*1300*/  PLOP3.LUT P0, PT, P0, P1, PT, 0xf8, 0x8f ;  /* 0x00000000008f781c */ /* 0x000fda0000703f70 */
[----:B------:R-:W-:Y:S05]  /*1310*/  @P0 BRA `(.L_x_11) ;  /* 0x00000004004c0947 */ /* 0x000fea0003800000 */
[----:B------:R-:W-:-:S13]  /*1320*/  LOP3.LUT P0, RZ, R3, 0x7fffffff, R0, 0xc8, !PT ;  /* 0x7fffffff03ff7812 */ /* 0x000fda000780c800 */
[----:B------:R-:W-:Y:S05]  /*1330*/  @!P0 BRA `(.L_x_12) ;  /* 0x00000004003c8947 */ /* 0x000fea0003800000 */
[C---:B------:R-:W-:Y:S02]  /*1340*/  FSETP.NEU.FTZ.AND P2, PT, |R0|.reuse, +INF , PT ;  /* 0x7f8000000000780b */ /* 0x040fe40003f5d200 */
[----:B------:R-:W-:Y:S02]  /*1350*/  FSETP.NEU.FTZ.AND P1, PT, |R3|, +INF , PT ;  /* 0x7f8000000300780b */ /* 0x000fe40003f3d200 */
[----:B------:R-:W-:-:S11]  /*1360*/  FSETP.NEU.FTZ.AND P0, PT, |R0|, +INF , PT ;  /* 0x7f8000000000780b */ /* 0x000fd60003f1d200 */
[----:B------:R-:W-:Y:S05]  /*1370*/  @!P1 BRA !P2, `(.L_x_12) ;  /* 0x00000004002c9947 */ /* 0x000fea0005000000 */
[----:B------:R-:W-:-:S04]  /*1380*/  LOP3.LUT P2, RZ, R0, 0x7fffffff, RZ, 0xc0, !PT ;  /* 0x7fffffff00ff7812 */ /* 0x000fc8000784c0ff */
[----:B------:R-:W-:-:S13]  /*1390*/  PLOP3.LUT P1, PT, P1, P2, PT, 0x2f, 0xf2 ;  /* 0x0000000000f2781c */ /* 0x000fda0000f24577 */
[----:B------:R-:W-:Y:S05]  /*13a0*/  @P1 BRA `(.L_x_13) ;  /* 0x0000000400181947 */ /* 0x000fea0003800000 */
[----:B------:R-:W-:-:S04]  /*13b0*/  LOP3.LUT P1, RZ, R3, 0x7fffffff, RZ, 0xc0, !PT ;  /* 0x7fffffff03ff7812 */ /* 0x000fc8000782c0ff */
[----:B------:R-:W-:-:S13]  /*13c0*/  PLOP3.LUT P0, PT, P0, P1, PT, 0x2f, 0xf2 ;  /* 0x0000000000f2781c */ /* 0x000fda0000702577 */
[----:B------:R-:W-:Y:S05]  /*13d0*/  @P0 BRA `(.L_x_14) ;  /* 0x0000000400000947 */ /* 0x000fea0003800000 */
[----:B------:R-:W-:Y:S02]  /*13e0*/  ISETP.GE.AND P0, PT, R19, RZ, PT ;  /* 0x000000ff1300720c */ /* 0x000fe40003f06270 */
[----:B------:R-:W-:-:S11]  /*13f0*/  ISETP.GE.AND P1, PT, R21, RZ, PT ;  /* 0x000000ff1500720c */ /* 0x000fd60003f26270 */
[----:B------:R-:W-:Y:S02]  /*1400*/  @P0 IMAD.MOV.U32 R16, RZ, RZ, RZ ;  /* 0x000000ffff100224 */ /* 0x000fe400078e00ff */
[----:B------:R-:W-:Y:S01]  /*1410*/  @!P0 FFMA R0, R0, 1.84467440737095516160e+19, RZ ;  /* 0x5f80000000008823 */ /* 0x000fe200000000ff */
[----:B------:R-:W-:Y:S02]  /*1420*/  @!P0 IMAD.MOV.U32 R16, RZ, RZ, -0x40 ;  /* 0xffffffc0ff108424 */ /* 0x000fe400078e00ff */
[----:B------:R-:W-:Y:S02]  /*1430*/  @!P1 FFMA R3, R3, 1.84467440737095516160e+19, RZ ;  /* 0x5f80000003039823 */ /* 0x000fe400000000ff */
[----:B------:R-:W-:-:S07]  /*1440*/  @!P1 VIADD R16, R16, 0x40 ;  /* 0x0000004010109836 */ /* 0x000fce0000000000 */
.L_x_10:
[----:B------:R-:W-:Y:S01]  /*1450*/  LEA R22, R17, 0xc0800000, 0x17 ;  /* 0xc080000011167811 */ /* 0x000fe200078eb8ff */
[----:B------:R-:W-:Y:S01]  /*1460*/  VIADD R20, R20, 0xffffff81 ;  /* 0xffffff8114147836 */ /* 0x000fe20000000000 */
[----:B------:R-:W-:Y:S03]  /*1470*/  BSSY.RECONVERGENT B2, `(.L_x_15) ;  /* 0x0000035000027945 */ /* 0x000fe60003800200 */
[----:B------:R-:W-:Y:S02]  /*1480*/  IMAD.IADD R21, R3, 0x1, -R22 ;  /* 0x0000000103157824 */ /* 0x000fe400078e0a16 */
[C---:B------:R-:W-:Y:S02]  /*1490*/  IMAD R0, R20.reuse, -0x800000, R0 ;  /* 0xff80000014007824 */ /* 0x040fe400078e0200 */
[----:B------:R0:W1:Y:S01]  /*14a0*/  MUFU.RCP R22, R21 ;  /* 0x0000001500167308 */ /* 0x0000620000001000 */
[----:B------:R-:W-:Y:S01]  /*14b0*/  FADD.FTZ R19, -R21, -RZ ;  /* 0x800000ff15137221 */ /* 0x000fe20000010100 */
[----:B0-----:R-:W-:-:S05]  /*14c0*/  IADD3 R21, PT, PT, R20, 0x7f, -R17 ;  /* 0x0000007f14157810 */ /* 0x001fca0007ffe811 */
[----:B------:R-:W-:Y:S02]  /*14d0*/  IMAD.IADD R21, R21, 0x1, R16 ;  /* 0x0000000115157824 */ /* 0x000fe400078e0210 */
[----:B-1----:R-:W-:-:S04]  /*14e0*/  FFMA R3, R22, R19, 1 ;  /* 0x3f80000016037423 */ /* 0x002fc80000000013 */
[----:B------:R-:W-:-:S04]  /*14f0*/  FFMA R3, R22, R3, R22 ;  /* 0x0000000316037223 */ /* 0x000fc80000000016 */
[----:B------:R-:W-:-:S04]  /*1500*/  FFMA R22, R0, R3, RZ ;  /* 0x0000000300167223 */ /* 0x000fc800000000ff */
[----:B------:R-:W-:-:S04]  /*1510*/  FFMA R23, R19, R22, R0 ;  /* 0x0000001613177223 */ /* 0x000fc80000000000 */
[----:B------:R-:W-:-:S04]  /*1520*/  FFMA R22, R3, R23, R22 ;  /* 0x0000001703167223 */ /* 0x000fc80000000016 */
[----:B------:R-:W-:-:S04]  /*1530*/  FFMA R19, R19, R22, R0 ;  /* 0x0000001613137223 */ /* 0x000fc80000000000 */
[----:B------:R-:W-:-:S05]  /*1540*/  FFMA R0, R3, R19, R22 ;  /* 0x0000001303007223 */ /* 0x000fca0000000016 */
[----:B------:R-:W-:-:S04]  /*1550*/  SHF.R.U32.HI R17, RZ, 0x17, R0 ;  /* 0x00000017ff117819 */ /* 0x000fc80000011600 */
[----:B------:R-:W-:-:S05]  /*1560*/  LOP3.LUT R17, R17, 0xff, RZ, 0xc0, !PT ;  /* 0x000000ff11117812 */ /* 0x000fca00078ec0ff */
[----:B------:R-:W-:-:S04]  /*1570*/  IMAD.IADD R17, R17, 0x1, R21 ;  /* 0x0000000111117824 */ /* 0x000fc800078e0215 */
[----:B------:R-:W-:-:S05]  /*1580*/  VIADD R16, R17, 0xffffffff ;  /* 0xffffffff11107836 */ /* 0x000fca0000000000 */
[----:B------:R-:W-:-:S13]  /*1590*/  ISETP.GE.U32.AND P0, PT, R16, 0xfe, PT ;  /* 0x000000fe1000780c */ /* 0x000fda0003f06070 */
[----:B------:R-:W-:Y:S05]  /*15a0*/  @!P0 BRA `(.L_x_16) ;  /* 0x0000000000808947 */ /* 0x000fea0003800000 */
[----:B------:R-:W-:-:S13]  /*15b0*/  ISETP.GT.AND P0, PT, R17, 0xfe, PT ;  /* 0x000000fe1100780c */ /* 0x000fda0003f04270 */
[----:B------:R-:W-:Y:S05]  /*15c0*/  @P0 BRA `(.L_x_17) ;  /* 0x00000000006c0947 */ /* 0x000fea0003800000 */
[----:B------:R-:W-:-:S13]  /*15d0*/  ISETP.GE.AND P0, PT, R17, 0x1, PT ;  /* 0x000000011100780c */ /* 0x000fda0003f06270 */
[----:B------:R-:W-:Y:S05]  /*15e0*/  @P0 BRA `(.L_x_18) ;  /* 0x0000000000740947 */ /* 0x000fea0003800000 */
[----:B------:R-:W-:Y:S02]  /*15f0*/  ISETP.GE.AND P0, PT, R17, -0x18, PT ;  /* 0xffffffe81100780c */ /* 0x000fe40003f06270 */
[----:B------:R-:W-:-:S11]  /*1600*/  LOP3.LUT R0, R0, 0x80000000, RZ, 0xc0, !PT ;  /* 0x8000000000007812 */ /* 0x000fd600078ec0ff */
[----:B------:R-:W-:Y:S05]  /*1610*/  @!P0 BRA `(.L_x_18) ;  /* 0x0000000000688947 */ /* 0x000fea0003800000 */
[-CC-:B------:R-:W-:Y:S01]  /*1620*/  FFMA.RZ R16, R3, R19.reuse, R22.reuse ;  /* 0x0000001303107223 */ /* 0x180fe2000000c016 */
[C---:B------:R-:W-:Y:S02]  /*1630*/  ISETP.NE.AND P2, PT, R17.reuse, RZ, PT ;  /* 0x000000ff1100720c */ /* 0x040fe40003f45270 */
[----:B------:R-:W-:Y:S02]  /*1640*/  ISETP.NE.AND P1, PT, R17, RZ, PT ;  /* 0x000000ff1100720c */ /* 0x000fe40003f25270 */
[----:B------:R-:W-:Y:S01]  /*1650*/  LOP3.LUT R20, R16, 0x7fffff, RZ, 0xc0, !PT ;  /* 0x007fffff10147812 */ /* 0x000fe200078ec0ff */
[CCC-:B------:R-:W-:Y:S01]  /*1660*/  FFMA.RP R16, R3.reuse, R19.reuse, R22.reuse ;  /* 0x0000001303107223 */ /* 0x1c0fe20000008016 */
[----:B------:R-:W-:Y:S01]  /*1670*/  FFMA.RM R3, R3, R19, R22 ;  /* 0x0000001303037223 */ /* 0x000fe20000004016 */
[----:B------:R-:W-:Y:S01]  /*1680*/  VIADD R19, R17, 0x20 ;  /* 0x0000002011137836 */ /* 0x000fe20000000000 */
[----:B------:R-:W-:Y:S01]  /*1690*/  LOP3.LUT R20, R20, 0x800000, RZ, 0xfc, !PT ;  /* 0x0080000014147812 */ /* 0x000fe200078efcff */
[----:B------:R-:W-:-:S02]  /*16a0*/  IMAD.MOV R17, RZ, RZ, -R17 ;  /* 0x000000ffff117224 */ /* 0x000fc400078e0a11 */
[----:B------:R-:W-:Y:S02]  /*16b0*/  FSETP.NEU.FTZ.AND P0, PT, R16, R3, PT ;  /* 0x000000031000720b */ /* 0x000fe40003f1d000 */
[----:B------:R-:W-:Y:S02]  /*16c0*/  SHF.L.U32 R19, R20, R19, RZ ;  /* 0x0000001314137219 */ /* 0x000fe400000006ff */
[----:B------:R-:W-:Y:S02]  /*16d0*/  SEL R3, R17, RZ, P2 ;  /* 0x000000ff11037207 */ /* 0x000fe40001000000 */
[----:B------:R-:W-:Y:S02]  /*16e0*/  ISETP.NE.AND P1, PT, R19, RZ, P1 ;  /* 0x000000ff1300720c */ /* 0x000fe40000f25270 */
[----:B------:R-:W-:Y:S02]  /*16f0*/  SHF.R.U32.HI R3, RZ, R3, R20 ;  /* 0x00000003ff037219 */ /* 0x000fe40000011614 */
[----:B------:R-:W-:-:S02]  /*1700*/  PLOP3.LUT P0, PT, P0, P1, PT, 0xf8, 0x8f ;  /* 0x00000000008f781c */ /* 0x000fc40000703f70 */
[----:B------:R-:W-:Y:S02]  /*1710*/  SHF.R.U32.HI R17, RZ, 0x1, R3 ;  /* 0x00000001ff117819 */ /* 0x000fe40000011603 */
[----:B------:R-:W-:-:S04]  /*1720*/  SEL R16, RZ, 0x1, !P0 ;  /* 0x00000001ff107807 */ /* 0x000fc80004000000 */
[----:B------:R-:W-:-:S04]  /*1730*/  LOP3.LUT R16, R16, 0x1, R17, 0xf8, !PT ;  /* 0x0000000110107812 */ /* 0x000fc800078ef811 */
[----:B------:R-:W-:-:S05]  /*1740*/  LOP3.LUT R16, R16, R3, RZ, 0xc0, !PT ;  /* 0x0000000310107212 */ /* 0x000fca00078ec0ff */
[----:B------:R-:W-:-:S05]  /*1750*/  IMAD.IADD R17, R17, 0x1, R16 ;  /* 0x0000000111117824 */ /* 0x000fca00078e0210 */
[----:B------:R-:W-:Y:S01]  /*1760*/  LOP3.LUT R0, R17, R0, RZ, 0xfc, !PT ;  /* 0x0000000011007212 */ /* 0x000fe200078efcff */
[----:B------:R-:W-:Y:S06]  /*1770*/  BRA `(.L_x_18) ;  /* 0x0000000000107947 */ /* 0x000fec0003800000 */
.L_x_17:
[----:B------:R-:W-:-:S04]  /*1780*/  LOP3.LUT R0, R0, 0x80000000, RZ, 0xc0, !PT ;  /* 0x8000000000007812 */ /* 0x000fc800078ec0ff */
[----:B------:R-:W-:Y:S01]  /*1790*/  LOP3.LUT R0, R0, 0x7f800000, RZ, 0xfc, !PT ;  /* 0x7f80000000007812 */ /* 0x000fe200078efcff */
[----:B------:R-:W-:Y:S06]  /*17a0*/  BRA `(.L_x_18) ;  /* 0x0000000000047947 */ /* 0x000fec0003800000 */
.L_x_16:
[----:B------:R-:W-:-:S07]  /*17b0*/  IMAD R0, R21, 0x800000, R0 ;  /* 0x0080000015007824 */ /* 0x000fce00078e0200 */
.L_x_18:
[----:B------:R-:W-:Y:S05]  /*17c0*/  BSYNC.RECONVERGENT B2 ;  /* 0x0000000000027941 */ /* 0x000fea0003800200 */
.L_x_15:
[----:B------:R-:W-:Y:S05]  /*17d0*/  BRA `(.L_x_19) ;  /* 0x0000000000207947 */ /* 0x000fea0003800000 */
.L_x_14:
[----:B------:R-:W-:-:S04]  /*17e0*/  LOP3.LUT R0, R3, 0x80000000, R0, 0x48, !PT ;  /* 0x8000000003007812 */ /* 0x000fc800078e4800 */
[----:B------:R-:W-:Y:S01]  /*17f0*/  LOP3.LUT R0, R0, 0x7f800000, RZ, 0xfc, !PT ;  /* 0x7f80000000007812 */ /* 0x000fe200078efcff */
[----:B------:R-:W-:Y:S06]  /*1800*/  BRA `(.L_x_19) ;  /* 0x0000000000147947 */ /* 0x000fec0003800000 */
.L_x_13:
[----:B------:R-:W-:Y:S01]  /*1810*/  LOP3.LUT R0, R3, 0x80000000, R0, 0x48, !PT ;  /* 0x8000000003007812 */ /* 0x000fe200078e4800 */
[----:B------:R-:W-:Y:S06]  /*1820*/  BRA `(.L_x_19) ;  /* 0x00000000000c7947 */ /* 0x000fec0003800000 */
.L_x_12:
[----:B------:R-:W0:Y:S01]  /*1830*/  MUFU.RSQ R0, -QNAN ;  /* 0xffc0000000007908 */ /* 0x000e220000001400 */
[----:B------:R-:W-:Y:S05]  /*1840*/  BRA `(.L_x_19) ;  /* 0x0000000000047947 */ /* 0x000fea0003800000 */
.L_x_11:
[----:B------:R-:W-:-:S07]  /*1850*/  FADD.FTZ R0, R0, R3 ;  /* 0x0000000300007221 */ /* 0x000fce0000010000 */
.L_x_19:
[----:B------:R-:W-:Y:S05]  /*1860*/  BSYNC.RECONVERGENT B1 ;  /* 0x0000000000017941 */ /* 0x000fea0003800200 */
.L_x_9:
[----:B------:R-:W-:-:S04]  /*1870*/  IMAD.MOV.U32 R19, RZ, RZ, 0x0 ;  /* 0x00000000ff137424 */ /* 0x000fc800078e00ff */
[----:B0-----:R-:W-:Y:S05]  /*1880*/  RET.REL.NODEC R18 `(preprocess_batch_resize_nchw) ;  /* 0xffffffe412dc7950 */ /* 0x001fea0003c3ffff */
.L_x_20:
[----:B------:R-:W-:-:S00]  /*1890*/  BRA `(.L_x_20) ;  /* 0xfffffffc00fc7947 */ /* 0x000fc0000383ffff */
[----:B------:R-:W-:-:S00]  /*18a0*/  NOP ;  /* 0x0000000000007918 */ /* 0x000fc00000000000 */
        /* <DEDUP_REMOVED lines=13> */
.L_x_141:


//--------------------- .text.preprocess_fit_adaptive_nchw --------------------------
	.section	.text.preprocess_fit_adaptive_nchw,"ax",@progbits
	.align	128
        .global         preprocess_fit_adaptive_nchw
        .type           preprocess_fit_adaptive_nchw,@function
        .size           preprocess_fit_adaptive_nchw,(.L_x_142 - preprocess_fit_adaptive_nchw)
        .other          preprocess_fit_adaptive_nchw,@"STO_CUDA_ENTRY STV_DEFAULT"
preprocess_fit_adaptive_nchw:
.text.preprocess_fit_adaptive_nchw:
[----:B------:R-:W-:Y:S01]  /*0000*/  LDC R1, c[0x0][0x37c] ;  /* 0x0000df00ff017b82 */ /* 0x000fe20000000800 */
[----:B------:R-:W0:Y:S07]  /*0010*/  S2R R0, SR_TID.Y ;  /* 0x0000000000007919 */ /* 0x000e2e0000002200 */
[----:B------:R-:W1:Y:S01]  /*0020*/  LDC R8, c[0x0][0x360] ;  /* 0x0000d800ff087b82 */ /* 0x000e620000000800 */
[----:B------:R-:W1:Y:S07]  /*0030*/  S2R R3, SR_TID.X ;  /* 0x0000000000037919 */ /* 0x000e6e0000002100 */
[----:B------:R-:W0:Y:S08]  /*0040*/  S2UR UR5, SR_CTAID.Y ;  /* 0x00000000000579c3 */ /* 0x000e300000002600 */
[----:B------:R-:W0:Y:S08]  /*0050*/  LDC R9, c[0x0][0x364] ;  /* 0x0000d900ff097b82 */ /* 0x000e300000000800 */
[----:B------:R-:W1:Y:S08]  /*0060*/  S2UR UR4, SR_CTAID.X ;  /* 0x00000000000479c3 */ /* 0x000e700000002500 */
[----:B------:R-:W2:Y:S01]  /*0070*/  LDC.64 R4, c[0x0][0x398] ;  /* 0x0000e600ff047b82 */ /* 0x000ea20000000a00 */
[----:B0-----:R-:W-:-:S02]  /*0080*/  IMAD R9, R9, UR5, R0 ;  /* 0x0000000509097c24 */ /* 0x001fc4000f8e0200 */
[----:B-1----:R-:W-:-:S03]  /*0090*/  IMAD R8, R8, UR4, R3 ;  /* 0x0000000408087c24 */ /* 0x002fc6000f8e0203 */
[----:B--2---:R-:W-:-:S04]  /*00a0*/  ISETP.GE.AND P0, PT, R9, R4, PT ;  /* 0x000000040900720c */ /* 0x004fc80003f06270 */
[----:B------:R-:W-:-:S13]  /*00b0*/  ISETP.GE.OR P0, PT, R8, R5, P0 ;  /* 0x000000050800720c */ /* 0x000fda0000706670 */
[----:B------:R-:W-:Y:S05]  /*00c0*/  @P0 EXIT ;  /* 0x000000000000094d */ /* 0x000fea0003800000 */
[----:B------:R-:W0:Y:S01]  /*00d0*/  LDCU.64 UR6, c[0x0][0x3a0] ;  /* 0x00007400ff0677ac */ /* 0x000e220008000a00 */
[-C--:B------:R-:W-:Y:S02]  /*00e0*/  IMAD R2, R4, R5.reuse, RZ ;  /* 0x0000000504027224 */ /* 0x080fe400078e02ff */
[C---:B------:R-:W-:Y:S01]  /*00f0*/  IMAD R18, R9.reuse, R5, R8 ;  /* 0x0000000509127224 */ /* 0x040fe200078e0208 */
[----:B------:R-:W1:Y:S01]  /*0100*/  LDCU.64 UR4, c[0x0][0x358] ;  /* 0x00006b00ff0477ac */ /* 0x000e620008000a00 */
[----:B0-----:R-:W-:Y:S02]  /*0110*/  ISETP.GE.AND P0, PT, R9, UR6, PT ;  /* 0x0000000609007c0c */ /* 0x001fe4000bf06270 */
[----:B------:R-:W-:-:S13]  /*0120*/  ISETP.LT.AND P1, PT, R8, UR7, PT ;  /* 0x0000000708007c0c */ /* 0x000fda000bf21270 */
[----:B-1----:R-:W-:Y:S05]  /*0130*/  @!P0 BRA P1, `(.L_x_21) ;  /* 0x00000004004c8947 */ /* 0x002fea0000800000 */
[----:B------:R-:W0:Y:S02]  /*0140*/  LDCU.128 UR8, c[0x0][0x3b0] ;  /* 0x00007600ff0877ac */ /* 0x000e240008000c00 */
[----:B0-----:R-:W-:Y:S02]  /*0150*/  UISETP.NE.U32.AND UP1, UPT, UR10, URZ, UPT ;  /* 0x000000ff0a00728c */ /* 0x001fe4000bf25070 */
[----:B------:R-:W-:Y:S02]  /*0160*/  UISETP.EQ.U32.AND UP0, UPT, UR8, URZ, UPT ;  /* 0x000000ff0800728c */ /* 0x000fe4000bf02070 */
[----:B------:R-:W-:-:S04]  /*0170*/  UISETP.NE.AND.EX UP1, UPT, UR11, URZ, UPT, UP1 ;  /* 0x000000ff0b00728c */ /* 0x000fc8000bf25310 */
[----:B------:R-:W-:-:S09]  /*0180*/  UISETP.EQ.OR.EX UP0, UPT, UR9, URZ, !UP1, UP0 ;  /* 0x000000ff0900728c */ /* 0x000fd2000cf02700 */
[----:B------:R-:W-:Y:S05]  /*0190*/  BRA.U UP0, `(.L_x_22) ;  /* 0x0000000500047547 */ /* 0x000fea000b800000 */
[----:B------:R-:W0:Y:S01]  /*01a0*/  LDC.64 R6, c[0x0][0x3b8] ;  /* 0x0000ee00ff067b82 */ /* 0x000e220000000a00 */
[----:B------:R-:W1:Y:S01]  /*01b0*/  LDCU UR8, c[0x0][0x3a8] ;  /* 0x00007500ff0877ac */ /* 0x000e620008000800 */
[----:B------:R-:W2:Y:S06]  /*01c0*/  LDCU UR6, c[0x0][0x3c0] ;  /* 0x00007800ff0677ac */ /* 0x000eac0008000800 */
[----:B------:R-:W3:Y:S01]  /*01d0*/  LDC.64 R4, c[0x0][0x3b0] ;  /* 0x0000ec00ff047b82 */ /* 0x000ee20000000a00 */
[----:B0-----:R-:W4:Y:S04]  /*01e0*/  LDG.E.CONSTANT R3, desc[UR4][R6.64] ;  /* 0x0000000406037981 */ /* 0x001f28000c1e9900 */
[----:B---3--:R-:W1:Y:S01]  /*01f0*/  LDG.E.CONSTANT R0, desc[UR4][R4.64] ;  /* 0x0000000404007981 */ /* 0x008e62000c1e9900 */
[----:B--2---:R-:W-:Y:S01]  /*0200*/  ISETP.NE.AND P2, PT, RZ, UR6, PT ;  /* 0x00000006ff007c0c */ /* 0x004fe2000bf45270 */
[----:B----4-:R-:W0:Y:S01]  /*0210*/  MUFU.RCP R8, R3 ;  /* 0x0000000300087308 */ /* 0x010e220000001000 */
[----:B-1----:R-:W-:-:S07]  /*0220*/  FADD R0, -R0, UR8 ;  /* 0x0000000800007e21 */ /* 0x002fce0008000100 */
[----:B------:R-:W1:Y:S01]  /*0230*/  FCHK P0, R0, R3 ;  /* 0x0000000300007302 */ /* 0x000e620000000000 */
[----:B0-----:R-:W-:-:S04]  /*0240*/  FFMA R9, -R3, R8, 1 ;  /* 0x3f80000003097423 */ /* 0x001fc80000000108 */
[----:B------:R-:W-:-:S04]  /*0250*/  FFMA R9, R8, R9, R8 ;  /* 0x0000000908097223 */ /* 0x000fc80000000008 */
[----:B------:R-:W-:-:S04]  /*0260*/  FFMA R8, R0, R9, RZ ;  /* 0x0000000900087223 */ /* 0x000fc800000000ff */
[----:B------:R-:W-:-:S04]  /*0270*/  FFMA R6, -R3, R8, R0 ;  /* 0x0000000803067223 */ /* 0x000fc80000000100 */
[----:B------:R-:W-:Y:S01]  /*0280*/  FFMA R10, R9, R6, R8 ;  /* 0x00000006090a7223 */ /* 0x000fe20000000008 */
[----:B-1----:R-:W-:Y:S06]  /*0290*/  @!P0 BRA `(.L_x_23) ;  /* 0x00000000000c8947 */ /* 0x002fec0003800000 */
[----:B------:R-:W-:-:S07]  /*02a0*/  MOV R4, 0x2c0 ;  /* 0x000002c000047802 */ /* 0x000fce0000000f00 */
[----:B------:R-:W-:Y:S05]  /*02b0*/  CALL.REL.NOINC `($__internal_1_$__cuda_sm3x_div_rn_noftz_f32_slowpath) ;  /* 0x0000001400107944 */ /* 0x000fea0003c00000 */
[----:B------:R-:W-:-:S07]  /*02c0*/  IMAD.MOV.U32 R10, RZ, RZ, R0 ;  /* 0x000000ffff0a7224 */ /* 0x000fce00078e0000 */
.L_x_23:
[----:B------:R-:W0:Y:S01]  /*02d0*/  LDC.64 R6, c[0x0][0x3b8] ;  /* 0x0000ee00ff067b82 */ /* 0x000e220000000a00 */
[----:B------:R-:W1:Y:S07]  /*02e0*/  LDCU UR6, c[0x0][0x3a8] ;  /* 0x00007500ff0677ac */ /* 0x000e6e0008000800 */
[----:B------:R-:W2:Y:S08]  /*02f0*/  LDC.64 R4, c[0x0][0x3b0] ;  /* 0x0000ec00ff047b82 */ /* 0x000eb00000000a00 */
[----:B------:R-:W3:Y:S01]  /*0300*/  LDC.64 R8, c[0x0][0x388] ;  /* 0x0000e200ff087b82 */ /* 0x000ee20000000a00 */
[----:B0-----:R-:W4:Y:S04]  /*0310*/  LDG.E.CONSTANT R3, desc[UR4][R6.64+0x4] ;  /* 0x0000040406037981 */ /* 0x001f28000c1e9900 */
[----:B--2---:R-:W1:Y:S01]  /*0320*/  LDG.E.CONSTANT R0, desc[UR4][R4.64+0x4] ;  /* 0x0000040404007981 */ /* 0x004e62000c1e9900 */
[----:B------:R-:W-:Y:S01]  /*0330*/  @P2 FMNMX R10, RZ, R10, !PT ;  /* 0x0000000aff0a2209 */ /* 0x000fe20007800000 */
[----:B---3--:R-:W-:-:S05]  /*0340*/  IMAD.WIDE R8, R18, 0x4, R8 ;  /* 0x0000000412087825 */ /* 0x008fca00078e0208 */
[----:B------:R0:W-:Y:S01]  /*0350*/  STG.E desc[UR4][R8.64], R10 ;  /* 0x0000000a08007986 */ /* 0x0001e2000c101904 */
[----:B----4-:R-:W2:Y:S01]  /*0360*/  MUFU.RCP R12, R3 ;  /* 0x00000003000c7308 */ /* 0x010ea20000001000 */
[----:B-1----:R-:W-:-:S07]  /*0370*/  FADD R0, -R0, UR6 ;  /* 0x0000000600007e21 */ /* 0x002fce0008000100 */
[----:B------:R-:W1:Y:S01]  /*0380*/  FCHK P0, R0, R3 ;  /* 0x0000000300007302 */ /* 0x000e620000000000 */
[----:B--2---:R-:W-:-:S04]  /*0390*/  FFMA R11, -R3, R12, 1 ;  /* 0x3f800000030b7423 */ /* 0x004fc8000000010c */
[----:B------:R-:W-:-:S04]  /*03a0*/  FFMA R11, R12, R11, R12 ;  /* 0x0000000b0c0b7223 */ /* 0x000fc8000000000c */
[----:B------:R-:W-:-:S04]  /*03b0*/  FFMA R4, R0, R11, RZ ;  /* 0x0000000b00047223 */ /* 0x000fc800000000ff */
[----:B------:R-:W-:-:S04]  /*03c0*/  FFMA R5, -R3, R4, R0 ;  /* 0x0000000403057223 */ /* 0x000fc80000000100 */
[----:B------:R-:W-:Y:S01]  /*03d0*/  FFMA R11, R11, R5, R4 ;  /* 0x000000050b0b7223 */ /* 0x000fe20000000004 */
[----:B01----:R-:W-:Y:S06]  /*03e0*/  @!P0 BRA `(.L_x_24) ;  /* 0x00000000000c8947 */ /* 0x003fec0003800000 */
[----:B------:R-:W-:-:S07]  /*03f0*/  MOV R4, 0x410 ;  /* 0x0000041000047802 */ /* 0x000fce0000000f00 */
[----:B------:R-:W-:Y:S05]  /*0400*/  CALL.REL.NOINC `($__internal_1_$__cuda_sm3x_div_rn_noftz_f32_slowpath) ;  /* 0x0000001000bc7944 */ /* 0x000fea0003c00000 */
[----:B------:R-:W-:-:S07]  /*0410*/  IMAD.MOV.U32 R11, RZ, RZ, R0 ;  /* 0x000000ffff0b7224 */ /* 0x000fce00078e0000 */
.L_x_24:
[----:B------:R-:W0:Y:S01]  /*0420*/  LDC.64 R6, c[0x0][0x3b8] ;  /* 0x0000ee00ff067b82 */ /* 0x000e220000000a00 */
[----:B------:R-:W1:Y:S07]  /*0430*/  LDCU UR6, c[0x0][0x3a8] ;  /* 0x00007500ff0677ac */ /* 0x000e6e0008000800 */
[----:B------:R-:W2:Y:S01]  /*0440*/  LDC.64 R4, c[0x0][0x3b0] ;  /* 0x0000ec00ff047b82 */ /* 0x000ea20000000a00 */
[----:B0-----:R-:W3:Y:S04]  /*0450*/  LDG.E.CONSTANT R3, desc[UR4][R6.64+0x8] ;  /* 0x0000080406037981 */ /* 0x001ee8000c1e9900 */
[----:B--2---:R-:W1:Y:S01]  /*0460*/  LDG.E.CONSTANT R0, desc[UR4][R4.64+0x8] ;  /* 0x0000080404007981 */ /* 0x004e62000c1e9900 */
[----:B------:R-:W-:Y:S01]  /*0470*/  MOV R13, R11 ;  /* 0x0000000b000d7202 */ /* 0x000fe20000000f00 */
[----:B------:R-:W-:-:S03]  /*0480*/  IMAD.WIDE R8, R2, 0x4, R8 ;  /* 0x0000000402087825 */ /* 0x000fc600078e0208 */
[----:B------:R-:W-:-:S05]  /*0490*/  @P2 FMNMX R13, RZ, R13, !PT ;  /* 0x0000000dff0d2209 */ /* 0x000fca0007800000 */
[----:B------:R0:W-:Y:S01]  /*04a0*/  STG.E desc[UR4][R8.64], R13 ;  /* 0x0000000d08007986 */ /* 0x0001e2000c101904 */
[----:B---3--:R-:W2:Y:S01]  /*04b0*/  MUFU.RCP R10, R3 ;  /* 0x00000003000a7308 */ /* 0x008ea20000001000 */
        /* <DEDUP_REMOVED lines=11> */
.L_x_25:
[----:B------:R-:W-:Y:S01]  /*0570*/  IMAD.WIDE R2, R2, 0x4, R8 ;  /* 0x0000000402027825 */ /* 0x000fe200078e0208 */
[----:B------:R-:W-:-:S05]  /*0580*/  @P2 FMNMX R4, RZ, R4, !PT ;  /* 0x00000004ff042209 */ /* 0x000fca0007800000 */
[----:B------:R-:W-:Y:S01]  /*0590*/  STG.E desc[UR4][R2.64], R4 ;  /* 0x0000000402007986 */ /* 0x000fe2000c101904 */
[----:B------:R-:W-:Y:S05]  /*05a0*/  EXIT ;  /* 0x000000000000794d */ /* 0x000fea0003800000 */
.L_x_22:
[----:B------:R-:W0:Y:S01]  /*05b0*/  LDC.64 R4, c[0x0][0x388] ;  /* 0x0000e200ff047b82 */ /* 0x000e220000000a00 */
[----:B------:R-:W1:Y:S07]  /*05c0*/  LDCU UR6, c[0x0][0x3c0] ;  /* 0x00007800ff0677ac */ /* 0x000e6e0008000800 */
[----:B------:R-:W2:Y:S01]  /*05d0*/  LDC R9, c[0x0][0x3a8] ;  /* 0x0000ea00ff097b82 */ /* 0x000ea20000000800 */
[----:B-1----:R-:W-:Y:S01]  /*05e0*/  ISETP.NE.AND P0, PT, RZ, UR6, PT ;  /* 0x00000006ff007c0c */ /* 0x002fe2000bf05270 */
[----:B0-----:R-:W-:-:S04]  /*05f0*/  IMAD.WIDE R4, R18, 0x4, R4 ;  /* 0x0000000412047825 */ /* 0x001fc800078e0204 */
[----:B------:R-:W-:-:S08]  /*0600*/  IMAD.WIDE R6, R2, 0x4, R4 ;  /* 0x0000000402067825 */ /* 0x000fd000078e0204 */
[----:B--2---:R-:W-:Y:S01]  /*0610*/  @P0 FMNMX R9, RZ, R9, !PT ;  /* 0x00000009ff090209 */ /* 0x004fe20007800000 */
[----:B------:R-:W-:-:S04]  /*0620*/  IMAD.WIDE R2, R2, 0x4, R6 ;  /* 0x0000000402027825 */ /* 0x000fc800078e0206 */
[----:B------:R-:W-:Y:S04]  /*0630*/  STG.E desc[UR4][R4.64], R9 ;  /* 0x0000000904007986 */ /* 0x000fe8000c101904 */
[----:B------:R-:W-:Y:S04]  /*0640*/  STG.E desc[UR4][R6.64], R9 ;  /* 0x0000000906007986 */ /* 0x000fe8000c101904 */
[----:B------:R-:W-:Y:S01]  /*0650*/  STG.E desc[UR4][R2.64], R9 ;  /* 0x0000000902007986 */ /* 0x000fe2000c101904 */
[----:B------:R-:W-:Y:S05]  /*0660*/  EXIT ;  /* 0x000000000000794d */ /* 0x000fea0003800000 */
.L_x_21:
[----:B------:R-:W0:Y:S01]  /*0670*/  LDCU UR6, c[0x0][0x394] ;  /* 0x00007280ff0677ac */ /* 0x000e220008000800 */
[----:B------:R-:W-:-:S04]  /*0680*/  I2FP.F32.S32 R3, UR7 ;  /* 0x0000000700037c45 */ /* 0x000fc80008201400 */
[----:B------:R-:W1:Y:S01]  /*0690*/  MUFU.RCP R4, R3 ;  /* 0x0000000300047308 */ /* 0x000e620000001000 */
[----:B0-----:R-:W-:-:S07]  /*06a0*/  I2FP.F32.S32 R0, UR6 ;  /* 0x0000000600007c45 */ /* 0x001fce0008201400 */
[----:B------:R-:W0:Y:S01]  /*06b0*/  FCHK P0, R0, R3 ;  /* 0x0000000300007302 */ /* 0x000e220000000000 */
[----:B-1----:R-:W-:-:S04]  /*06c0*/  FFMA R5, -R3, R4, 1 ;  /* 0x3f80000003057423 */ /* 0x002fc80000000104 */
[----:B------:R-:W-:-:S04]  /*06d0*/  FFMA R5, R4, R5, R4 ;  /* 0x0000000504057223 */ /* 0x000fc80000000004 */
[----:B------:R-:W-:-:S04]  /*06e0*/  FFMA R4, R0, R5, RZ ;  /* 0x0000000500047223 */ /* 0x000fc800000000ff */
[----:B------:R-:W-:-:S04]  /*06f0*/  FFMA R7, -R3, R4, R0 ;  /* 0x0000000403077223 */ /* 0x000fc80000000100 */
[----:B------:R-:W-:Y:S01]  /*0700*/  FFMA R7, R5, R7, R4 ;  /* 0x0000000705077223 */ /* 0x000fe20000000004 */
[----:B0-----:R-:W-:Y:S06]  /*0710*/  @!P0 BRA `(.L_x_26) ;  /* 0x00000000000c8947 */ /* 0x001fec0003800000 */
[----:B------:R-:W-:-:S07]  /*0720*/  MOV R4, 0x740 ;  /* 0x0000074000047802 */ /* 0x000fce0000000f00 */
[----:B------:R-:W-:Y:S05]  /*0730*/  CALL.REL.NOINC `($__internal_1_$__cuda_sm3x_div_rn_noftz_f32_slowpath) ;  /* 0x0000000c00f07944 */ /* 0x000fea0003c00000 */
[----:B------:R-:W-:-:S07]  /*0740*/  IMAD.MOV.U32 R7, RZ, RZ, R0 ;  /* 0x000000ffff077224 */ /* 0x000fce00078e0000 */
.L_x_26:
        /* <DEDUP_REMOVED lines=13> */
[----:B------:R-:W-:Y:S05]  /*0820*/  CALL.REL.NOINC `($__internal_1_$__cuda_sm3x_div_rn_noftz_f32_slowpath) ;  /* 0x0000000c00b47944 */ /* 0x000fea0003c00000 */
[----:B------:R-:W-:-:S07]  /*0830*/  MOV R6, R0 ;  /* 0x0000000000067202 */ /* 0x000fce0000000f00 */
.L_x_27:
[----:B------:R-:W-:Y:S01]  /*0840*/  I2FP.F32.S32 R8, R8 ;  /* 0x0000000800087245 */ /* 0x000fe20000201400 */
[----:B------:R-:W0:Y:S01]  /*0850*/  LDC.64 R4, c[0x0][0x390] ;  /* 0x0000e400ff047b82 */ /* 0x000e220000000a00 */
[----:B------:R-:W-:Y:S01]  /*0860*/  I2FP.F32.U32 R9, R9 ;  /* 0x0000000900097245 */ /* 0x000fe20000201000 */
[----:B------:R-:W1:Y:S02]  /*0870*/  LDCU.128 UR8, c[0x0][0x3b0] ;  /* 0x00007600ff0877ac */ /* 0x000e640008000c00 */
[----:B------:R-:W-:Y:S02]  /*0880*/  FADD R8, R8, 0.5 ;  /* 0x3f00000008087421 */ /* 0x000fe40000000000 */
[----:B------:R-:W-:Y:S02]  /*0890*/  FADD R9, R9, 0.5 ;  /* 0x3f00000009097421 */ /* 0x000fe40000000000 */
[----:B------:R-:W-:Y:S02]  /*08a0*/  FFMA R7, R8, R7, -0.5 ;  /* 0xbf00000008077423 */ /* 0x000fe40000000007 */
[----:B------:R-:W-:-:S02]  /*08b0*/  FFMA R6, R9, R6, -0.5 ;  /* 0xbf00000009067423 */ /* 0x000fc40000000006 */
[----:B------:R-:W2:Y:S08]  /*08c0*/  FRND.FLOOR R0, R7 ;  /* 0x0000000700007307 */ /* 0x000eb00000205000 */
[----:B------:R-:W3:Y:S01]  /*08d0*/  F2I.FLOOR.NTZ R3, R7 ;  /* 0x0000000700037305 */ /* 0x000ee20000207100 */
[----:B-1----:R-:W-:Y:S02]  /*08e0*/  UISETP.NE.U32.AND UP1, UPT, UR10, URZ, UPT ;  /* 0x000000ff0a00728c */ /* 0x002fe4000bf25070 */
[----:B------:R-:W-:Y:S01]  /*08f0*/  UISETP.EQ.U32.AND UP0, UPT, UR8, URZ, UPT ;  /* 0x000000ff0800728c */ /* 0x000fe2000bf02070 */
[----:B0-----:R-:W-:Y:S01]  /*0900*/  VIADD R10, R5, 0xffffffff ;  /* 0xffffffff050a7836 */ /* 0x001fe20000000000 */
[----:B------:R-:W-:Y:S01]  /*0910*/  UISETP.NE.AND.EX UP1, UPT, UR11, URZ, UPT, UP1 ;  /* 0x000000ff0b00728c */ /* 0x000fe2000bf25310 */
[----:B------:R-:W-:-:S02]  /*0920*/  VIADD R11, R4, 0xffffffff ;  /* 0xffffffff040b7836 */ /* 0x000fc40000000000 */
[----:B--2---:R-:W-:Y:S01]  /*0930*/  FADD R12, R7, -R0 ;  /* 0x80000000070c7221 */ /* 0x004fe20000000000 */
[----:B------:R-:W0:Y:S01]  /*0940*/  F2I.FLOOR.NTZ R8, R6 ;  /* 0x0000000600087305 */ /* 0x000e220000207100 */
[----:B------:R-:W-:Y:S02]  /*0950*/  UISETP.EQ.OR.EX UP0, UPT, UR9, URZ, !UP1, UP0 ;  /* 0x000000ff0900728c */ /* 0x000fe4000cf02700 */
[----:B------:R-:W-:Y:S01]  /*0960*/  FADD R20, -R12, 1 ;  /* 0x3f8000000c147421 */ /* 0x000fe20000000100 */
[----:B---3--:R-:W-:-:S04]  /*0970*/  VIMNMX.RELU R0, PT, PT, R3, R10, PT ;  /* 0x0000000a03007248 */ /* 0x008fc80003fe1100 */
[----:B------:R-:W1:Y:S01]  /*0980*/  FRND.FLOOR R9, R6 ;  /* 0x0000000600097307 */ /* 0x000e620000205000 */
[----:B------:R-:W-:Y:S02]  /*0990*/  VIADDMNMX.RELU R10, R3, 0x1, R10, PT ;  /* 0x00000001030a7846 */ /* 0x000fe4000380110a */
[C---:B0-----:R-:W-:Y:S02]  /*09a0*/  VIMNMX.RELU R3, PT, PT, R8.reuse, R11, PT ;  /* 0x0000000b08037248 */ /* 0x041fe40003fe1100 */
[----:B------:R-:W-:-:S03]  /*09b0*/  VIADDMNMX.RELU R11, R8, 0x1, R11, PT ;  /* 0x00000001080b7846 */ /* 0x000fc6000380110b */
[CC--:B------:R-:W-:Y:S02]  /*09c0*/  IMAD R4, R3.reuse, R5.reuse, R0 ;  /* 0x0000000503047224 */ /* 0x0c0fe400078e0200 */
[-C--:B------:R-:W-:Y:S02]  /*09d0*/  IMAD R3, R3, R5.reuse, R10 ;  /* 0x0000000503037224 */ /* 0x080fe400078e020a */
[----:B-1----:R-:W-:Y:S01]  /*09e0*/  FADD R13, R6, -R9 ;  /* 0x80000009060d7221 */ /* 0x002fe20000000000 */
[CC--:B------:R-:W-:Y:S02]  /*09f0*/  IMAD R0, R11.reuse, R5.reuse, R0 ;  /* 0x000000050b007224 */ /* 0x0c0fe400078e0200 */
[----:B------:R-:W-:Y:S02]  /*0a00*/  IMAD R5, R11, R5, R10 ;  /* 0x000000050b057224 */ /* 0x000fe400078e020a */
[----:B------:R-:W-:Y:S01]  /*0a10*/  FADD R9, -R13, 1 ;  /* 0x3f8000000d097421 */ /* 0x000fe20000000100 */
[----:B------:R-:W-:-:S02]  /*0a20*/  IMAD R11, R3, 0x3, RZ ;  /* 0x00000003030b7824 */ /* 0x000fc400078e02ff */
[----:B------:R-:W-:Y:S01]  /*0a30*/  FMUL R7, R12, R13 ;  /* 0x0000000d0c077220 */ /* 0x000fe20000400000 */
[----:B------:R-:W-:Y:S02]  /*0a40*/  IMAD R3, R0, 0x3, RZ ;  /* 0x0000000300037824 */ /* 0x000fe400078e02ff */
[-C--:B------:R-:W-:Y:S01]  /*0a50*/  FMUL R8, R12, R9.reuse ;  /* 0x000000090c087220 */ /* 0x080fe20000400000 */
[----:B------:R-:W-:Y:S01]  /*0a60*/  FMUL R9, R20, R9 ;  /* 0x0000000914097220 */ /* 0x000fe20000400000 */
[----:B------:R-:W-:Y:S01]  /*0a70*/  FMUL R20, R13, R20 ;  /* 0x000000140d147220 */ /* 0x000fe20000400000 */
[----:B------:R-:W-:Y:S02]  /*0a80*/  IMAD R6, R4, 0x3, RZ ;  /* 0x0000000304067824 */ /* 0x000fe400078e02ff */
[----:B------:R-:W-:Y:S01]  /*0a90*/  IMAD R0, R5, 0x3, RZ ;  /* 0x0000000305007824 */ /* 0x000fe200078e02ff */
[----:B------:R-:W-:Y:S06]  /*0aa0*/  BRA.U UP0, `(.L_x_28) ;  /* 0x0000000500f87547 */ /* 0x000fec000b800000 */
[----:B------:R-:W0:Y:S01]  /*0ab0*/  LDCU.64 UR8, c[0x0][0x380] ;  /* 0x00007000ff0877ac */ /* 0x000e220008000a00 */
[----:B------:R-:W1:Y:S01]  /*0ac0*/  LDC.64 R4, c[0x0][0x3b8] ;  /* 0x0000ee00ff047b82 */ /* 0x000e620000000a00 */
[----:B------:R-:W2:Y:S01]  /*0ad0*/  LDCU UR6, c[0x0][0x3ac] ;  /* 0x00007580ff0677ac */ /* 0x000ea20008000800 */
[C---:B0-----:R-:W-:Y:S02]  /*0ae0*/  IADD3 R10, P1, PT, R11.reuse, UR8, RZ ;  /* 0x000000080b0a7c10 */ /* 0x041fe4000ff3e0ff */
[C---:B------:R-:W-:Y:S02]  /*0af0*/  IADD3 R12, P0, PT, R6.reuse, UR8, RZ ;  /* 0x00000008060c7c10 */ /* 0x040fe4000ff1e0ff */
[----:B------:R-:W-:Y:S02]  /*0b00*/  LEA.HI.X.SX32 R11, R11, UR9, 0x1, P1 ;  /* 0x000000090b0b7c11 */ /* 0x000fe400088f0eff */
[C---:B------:R-:W-:Y:S02]  /*0b10*/  IADD3 R14, P1, PT, R3.reuse, UR8, RZ ;  /* 0x00000008030e7c10 */ /* 0x040fe4000ff3e0ff */
[----:B------:R-:W-:Y:S01]  /*0b20*/  LEA.HI.X.SX32 R13, R6, UR9, 0x1, P0 ;  /* 0x00000009060d7c11 */ /* 0x000fe200080f0eff */
[----:B------:R-:W3:Y:S01]  /*0b30*/  LDG.E.U8.CONSTANT R19, desc[UR4][R10.64] ;  /* 0x000000040a137981 */ /* 0x000ee2000c1e9100 */
[C---:B------:R-:W-:Y:S01]  /*0b40*/  IADD3 R16, P0, PT, R0.reuse, UR8, RZ ;  /* 0x0000000800107c10 */ /* 0x040fe2000ff1e0ff */
[----:B------:R-:W0:Y:S01]  /*0b50*/  LDC.64 R22, c[0x0][0x3b0] ;  /* 0x0000ec00ff167b82 */ /* 0x000e220000000a00 */
[----:B------:R-:W-:Y:S01]  /*0b60*/  LEA.HI.X.SX32 R15, R3, UR9, 0x1, P1 ;  /* 0x00000009030f7c11 */ /* 0x000fe200088f0eff */
[----:B------:R-:W4:Y:S01]  /*0b70*/  LDG.E.U8.CONSTANT R6, desc[UR4][R12.64] ;  /* 0x000000040c067981 */ /* 0x000f22000c1e9100 */
[----:B------:R-:W-:Y:S01]  /*0b80*/  LEA.HI.X.SX32 R17, R0, UR9, 0x1, P0 ;  /* 0x0000000900117c11 */ /* 0x000fe200080f0eff */
[----:B------:R-:W5:Y:S02]  /*0b90*/  LDCU UR8, c[0x0][0x3c0] ;  /* 0x00007800ff0877ac */ /* 0x000f640008000800 */
[----:B------:R-:W2:Y:S04]  /*0ba0*/  LDG.E.U8.CONSTANT R0, desc[UR4][R14.64] ;  /* 0x000000040e007981 */ /* 0x000ea8000c1e9100 */
[----:B------:R-:W2:Y:S04]  /*0bb0*/  LDG.E.U8.CONSTANT R21, desc[UR4][R16.64] ;  /* 0x0000000410157981 */ /* 0x000ea8000c1e9100 */
[----:B-1----:R-:W2:Y:S04]  /*0bc0*/  LDG.E.CONSTANT R3, desc[UR4][R4.64] ;  /* 0x0000000404037981 */ /* 0x002ea8000c1e9900 */
[----:B0-----:R-:W2:Y:S01]  /*0bd0*/  LDG.E.CONSTANT R22, desc[UR4][R22.64] ;  /* 0x0000000416167981 */ /* 0x001ea2000c1e9900 */
[----:B-----5:R-:W-:Y:S01]  /*0be0*/  ISETP.NE.AND P2, PT, RZ, UR8, PT ;  /* 0x00000008ff007c0c */ /* 0x020fe2000bf45270 */
[----:B------:R-:W-:Y:S01]  /*0bf0*/  BSSY.RECONVERGENT B0, `(.L_x_29) ;  /* 0x0000018000007945 */ /* 0x000fe20003800200 */
[----:B---3--:R-:W-:-:S02]  /*0c00*/  I2FP.F32.U32 R19, R19 ;  /* 0x0000001300137245 */ /* 0x008fc40000201000 */
[----:B----4-:R-:W-:-:S03]  /*0c10*/  I2FP.F32.U32 R6, R6 ;  /* 0x0000000600067245 */ /* 0x010fc60000201000 */
[----:B------:R-:W-:Y:S01]  /*0c20*/  FMUL R24, R8, R19 ;  /* 0x0000001308187220 */ /* 0x000fe20000400000 */
[----:B--2---:R-:W-:-:S03]  /*0c30*/  I2FP.F32.U32 R19, R0 ;  /* 0x0000000000137245 */ /* 0x004fc60000201000 */
[----:B------:R-:W-:Y:S01]  /*0c40*/  FFMA R25, R9, R6, R24 ;  /* 0x0000000609197223 */ /* 0x000fe20000000018 */
[----:B------:R-:W-:-:S03]  /*0c50*/  I2FP.F32.U32 R0, R21 ;  /* 0x0000001500007245 */ /* 0x000fc60000201000 */
[----:B------:R-:W-:Y:S01]  /*0c60*/  FFMA R6, R20, R19, R25 ;  /* 0x0000001314067223 */ /* 0x000fe20000000019 */
[----:B------:R-:W0:Y:S03]  /*0c70*/  MUFU.RCP R24, R3 ;  /* 0x0000000300187308 */ /* 0x000e260000001000 */
[----:B------:R-:W-:-:S04]  /*0c80*/  FFMA R0, R7, R0, R6 ;  /* 0x0000000007007223 */ /* 0x000fc80000000006 */
[----:B------:R-:W-:-:S05]  /*0c90*/  FADD R0, R0, 0.5 ;  /* 0x3f00000000007421 */ /* 0x000fca0000000000 */
[----:B------:R-:W-:-:S04]  /*0ca0*/  FMNMX R0, RZ, R0, !PT ;  /* 0x00000000ff007209 */ /* 0x000fc80007800000 */
[----:B------:R-:W-:Y:S01]  /*0cb0*/  FMNMX R5, R0, 255, PT ;  /* 0x437f000000057809 */ /* 0x000fe20003800000 */
[----:B0-----:R-:W-:-:S04]  /*0cc0*/  FFMA R19, -R3, R24, 1 ;  /* 0x3f80000003137423 */ /* 0x001fc80000000118 */
[----:B------:R-:W-:Y:S01]  /*0cd0*/  FFMA R22, R5, UR6, -R22 ;  /* 0x0000000605167c23 */ /* 0x000fe20008000816 */
[----:B------:R-:W-:-:S03]  /*0ce0*/  FFMA R0, R24, R19, R24 ;  /* 0x0000001318007223 */ /* 0x000fc60000000018 */
[----:B------:R-:W0:Y:S01]  /*0cf0*/  FCHK P0, R22, R3 ;  /* 0x0000000316007302 */ /* 0x000e220000000000 */
[----:B------:R-:W-:-:S04]  /*0d00*/  FFMA R4, R0, R22, RZ ;  /* 0x0000001600047223 */ /* 0x000fc800000000ff */
[----:B------:R-:W-:-:S04]  /*0d10*/  FFMA R5, -R3, R4, R22 ;  /* 0x0000000403057223 */ /* 0x000fc80000000116 */
[----:B------:R-:W-:Y:S01]  /*0d20*/  FFMA R0, R0, R5, R4 ;  /* 0x0000000500007223 */ /* 0x000fe20000000004 */
[----:B0-----:R-:W-:Y:S06]  /*0d30*/  @!P0 BRA `(.L_x_30) ;  /* 0x00000000000c8947 */ /* 0x001fec0003800000 */
[----:B------:R-:W-:Y:S02]  /*0d40*/  MOV R0, R22 ;  /* 0x0000001600007202 */ /* 0x000fe40000000f00 */
[----:B------:R-:W-:-:S07]  /*0d50*/  MOV R4, 0xd70 ;  /* 0x00000d7000047802 */ /* 0x000fce0000000f00 */
[----:B------:R-:W-:Y:S05]  /*0d60*/  CALL.REL.NOINC `($__internal_1_$__cuda_sm3x_div_rn_noftz_f32_slowpath) ;  /* 0x0000000800647944 */ /* 0x000fea0003c00000 */
.L_x_30:
[----:B------:R-:W-:Y:S05]  /*0d70*/  BSYNC.RECONVERGENT B0 ;  /* 0x0000000000007941 */ /* 0x000fea0003800200 */
.L_x_29:
[----:B------:R-:W0:Y:S01]  /*0d80*/  LDC.64 R24, c[0x0][0x3b8] ;  /* 0x0000ee00ff187b82 */ /* 0x000e220000000a00 */
[----:B------:R-:W2:Y:S01]  /*0d90*/  LDG.E.U8.CONSTANT R22, desc[UR4][R10.64+0x1] ;  /* 0x000001040a167981 */ /* 0x000ea2000c1e9100 */
[----:B------:R-:W1:Y:S03]  /*0da0*/  LDCU UR6, c[0x0][0x3ac] ;  /* 0x00007580ff0677ac */ /* 0x000e660008000800 */
[----:B------:R-:W3:Y:S04]  /*0db0*/  LDG.E.U8.CONSTANT R21, desc[UR4][R12.64+0x1] ;  /* 0x000001040c157981 */ /* 0x000ee8000c1e9100 */
[----:B------:R-:W4:Y:S01]  /*0dc0*/  LDG.E.U8.CONSTANT R19, desc[UR4][R14.64+0x1] ;  /* 0x000001040e137981 */ /* 0x000f22000c1e9100 */
[----:B------:R-:W5:Y:S03]  /*0dd0*/  LDC.64 R4, c[0x0][0x3b0] ;  /* 0x0000ec00ff047b82 */ /* 0x000f660000000a00 */
[----:B------:R-:W4:Y:S04]  /*0de0*/  LDG.E.U8.CONSTANT R6, desc[UR4][R16.64+0x1] ;  /* 0x0000010410067981 */ /* 0x000f28000c1e9100 */
[----:B0-----:R-:W4:Y:S04]  /*0df0*/  LDG.E.CONSTANT R3, desc[UR4][R24.64+0x4] ;  /* 0x0000040418037981 */ /* 0x001f28000c1e9900 */
[----:B-----5:R0:W1:Y:S01]  /*0e00*/  LDG.E.CONSTANT R4, desc[UR4][R4.64+0x4] ;  /* 0x0000040404047981 */ /* 0x020062000c1e9900 */
[----:B------:R-:W-:Y:S01]  /*0e10*/  BSSY.RECONVERGENT B0, `(.L_x_31) ;  /* 0x000001d000007945 */ /* 0x000fe20003800200 */
[----:B--2---:R-:W-:-:S02]  /*0e20*/  I2FP.F32.U32 R27, R22 ;  /* 0x00000016001b7245 */ /* 0x004fc40000201000 */
[----:B------:R-:W2:Y:S01]  /*0e30*/  LDC.64 R22, c[0x0][0x388] ;  /* 0x0000e200ff167b82 */ /* 0x000ea20000000a00 */
[----:B---3--:R-:W-:Y:S02]  /*0e40*/  I2FP.F32.U32 R26, R21 ;  /* 0x00000015001a7245 */ /* 0x008fe40000201000 */
[----:B------:R-:W-:Y:S01]  /*0e50*/  FMUL R28, R8, R27 ;  /* 0x0000001b081c7220 */ /* 0x000fe20000400000 */
[----:B----4-:R-:W-:-:S03]  /*0e60*/  I2FP.F32.U32 R19, R19 ;  /* 0x0000001300137245 */ /* 0x010fc60000201000 */
[----:B------:R-:W-:Y:S01]  /*0e70*/  FFMA R21, R9, R26, R28 ;  /* 0x0000001a09157223 */ /* 0x000fe2000000001c */
[----:B------:R-:W-:-:S03]  /*0e80*/  I2FP.F32.U32 R26, R6 ;  /* 0x00000006001a7245 */ /* 0x000fc60000201000 */
[----:B------:R-:W-:Y:S01]  /*0e90*/  FFMA R28, R20, R19, R21 ;  /* 0x00000013141c7223 */ /* 0x000fe20000000015 */
[----:B------:R-:W-:-:S03]  /*0ea0*/  IMAD.MOV.U32 R21, RZ, RZ, R0 ;  /* 0x000000ffff157224 */ /* 0x000fc600078e0000 */
[----:B------:R-:W-:Y:S02]  /*0eb0*/  FFMA R26, R7, R26, R28 ;  /* 0x0000001a071a7223 */ /* 0x000fe4000000001c */
[----:B------:R-:W-:Y:S02]  /*0ec0*/  @P2 FMNMX R21, RZ, R21, !PT ;  /* 0x00000015ff152209 */ /* 0x000fe40007800000 */
[----:B------:R-:W-:Y:S01]  /*0ed0*/  FADD R26, R26, 0.5 ;  /* 0x3f0000001a1a7421 */ /* 0x000fe20000000000 */
[----:B------:R-:W3:Y:S04]  /*0ee0*/  MUFU.RCP R6, R3 ;  /* 0x0000000300067308 */ /* 0x000ee80000001000 */
[----:B------:R-:W-:Y:S01]  /*0ef0*/  FMNMX R26, RZ, R26, !PT ;  /* 0x0000001aff1a7209 */ /* 0x000fe20007800000 */
[----:B--2---:R-:W-:-:S03]  /*0f00*/  IMAD.WIDE R18, R18, 0x4, R22 ;  /* 0x0000000412127825 */ /* 0x004fc600078e0216 */
[----:B0-----:R-:W-:Y:S02]  /*0f10*/  FMNMX R5, R26, 255, PT ;  /* 0x437f00001a057809 */ /* 0x001fe40003800000 */
[----:B------:R0:W-:Y:S03]  /*0f20*/  STG.E desc[UR4][R18.64], R21 ;  /* 0x0000001512007986 */ /* 0x0001e6000c101904 */
[----:B-1----:R-:W-:-:S04]  /*0f30*/  FFMA R22, R5, UR6, -R4 ;  /* 0x0000000605167c23 */ /* 0x002fc80008000804 */
[----:B------:R-:W1:Y:S01]  /*0f40*/  FCHK P0, R22, R3 ;  /* 0x0000000316007302 */ /* 0x000e620000000000 */
[----:B---3--:R-:W-:-:S04]  /*0f50*/  FFMA R23, -R3, R6, 1 ;  /* 0x3f80000003177423 */ /* 0x008fc80000000106 */
[----:B------:R-:W-:-:S04]  /*0f60*/  FFMA R0, R6, R23, R6 ;  /* 0x0000001706007223 */ /* 0x000fc80000000006 */
[----:B------:R-:W-:-:S04]  /*0f70*/  FFMA R4, R0, R22, RZ ;  /* 0x0000001600047223 */ /* 0x000fc800000000ff */
[----:B------:R-:W-:-:S04]  /*0f80*/  FFMA R5, -R3, R4, R22 ;  /* 0x0000000403057223 */ /* 0x000fc80000000116 */
[----:B------:R-:W-:Y:S01]  /*0f90*/  FFMA R0, R0, R5, R4 ;  /* 0x0000000500007223 */ /* 0x000fe20000000004 */
[----:B01----:R-:W-:Y:S06]  /*0fa0*/  @!P0 BRA `(.L_x_32) ;  /* 0x00000000000c8947 */ /* 0x003fec0003800000 */
[----:B------:R-:W-:Y:S02]  /*0fb0*/  MOV R0, R22 ;  /* 0x0000001600007202 */ /* 0x000fe40000000f00 */
[----:B------:R-:W-:-:S07]  /*0fc0*/  MOV R4, 0xfe0 ;  /* 0x00000fe000047802 */ /* 0x000fce0000000f00 */
[----:B------:R-:W-:Y:S05]  /*0fd0*/  CALL.REL.NOINC `($__internal_1_$__cuda_sm3x_div_rn_noftz_f32_slowpath) ;  /* 0x0000000400c87944 */ /* 0x000fea0003c00000 */
.L_x_32:
[----:B------:R-:W-:Y:S05]  /*0fe0*/  BSYNC.RECONVERGENT B0 ;  /* 0x0000000000007941 */ /* 0x000fea0003800200 */
.L_x_31:
        /* <DEDUP_REMOVED lines=8> */
[----:B-----5:R-:W1:Y:S01]  /*1070*/  LDG.E.CONSTANT R6, desc[UR4][R22.64+0x8] ;  /* 0x0000080416067981 */ /* 0x020e62000c1e9900 */
[----:B------:R-:W-:Y:S01]  /*1080*/  IMAD.WIDE R18, R2, 0x4, R18 ;  /* 0x0000000402127825 */ /* 0x000fe200078e0212 */
[----:B------:R-:W-:Y:S01]  /*1090*/  BSSY.RECONVERGENT B0, `(.L_x_33) ;  /* 0x000001b000007945 */ /* 0x000fe20003800200 */
[----:B--2---:R-:W-:-:S02]  /*10a0*/  I2FP.F32.U32 R21, R10 ;  /* 0x0000000a00157245 */ /* 0x004fc40000201000 */
[----:B---3--:R-:W-:-:S03]  /*10b0*/  I2FP.F32.U32 R24, R12 ;  /* 0x0000000c00187245 */ /* 0x008fc60000201000 */
[----:B------:R-:W-:Y:S01]  /*10c0*/  FMUL R8, R8, R21 ;  /* 0x0000001508087220 */ /* 0x000fe20000400000 */
[----:B----4-:R-:W-:-:S03]  /*10d0*/  I2FP.F32.U32 R21, R14 ;  /* 0x0000000e00157245 */ /* 0x010fc60000201000 */
[----:B------:R-:W-:Y:S01]  /*10e0*/  FFMA R9, R9, R24, R8 ;  /* 0x0000001809097223 */ /* 0x000fe20000000008 */
[----:B------:R-:W-:-:S03]  /*10f0*/  I2FP.F32.U32 R8, R16 ;  /* 0x0000001000087245 */ /* 0x000fc60000201000 */
[----:B------:R-:W-:-:S04]  /*1100*/  FFMA R20, R20, R21, R9 ;  /* 0x0000001514147223 */ /* 0x000fc80000000009 */
[----:B------:R-:W-:Y:S01]  /*1110*/  FFMA R8, R7, R8, R20 ;  /* 0x0000000807087223 */ /* 0x000fe20000000014 */
[----:B------:R-:W-:-:S03]  /*1120*/  IMAD.MOV.U32 R7, RZ, RZ, R0 ;  /* 0x000000ffff077224 */ /* 0x000fc600078e0000 */
[----:B------:R-:W-:Y:S01]  /*1130*/  FADD R8, R8, 0.5 ;  /* 0x3f00000008087421 */ /* 0x000fe20000000000 */
[----:B------:R-:W0:Y:S01]  /*1140*/  MUFU.RCP R10, R3 ;  /* 0x00000003000a7308 */ /* 0x000e220000001000 */
[----:B------:R-:W-:-:S03]  /*1150*/  @P2 FMNMX R7, RZ, R7, !PT ;  /* 0x00000007ff072209 */ /* 0x000fc60007800000 */
[----:B------:R-:W-:Y:S02]  /*1160*/  FMNMX R8, RZ, R8, !PT ;  /* 0x00000008ff087209 */ /* 0x000fe40007800000 */
[----:B------:R2:W-:Y:S02]  /*1170*/  STG.E desc[UR4][R18.64], R7 ;  /* 0x0000000712007986 */ /* 0x0005e4000c101904 */
[----:B------:R-:W-:-:S05]  /*1180*/  FMNMX R5, R8, 255, PT ;  /* 0x437f000008057809 */ /* 0x000fca0003800000 */
[----:B-1----:R-:W-:-:S04]  /*1190*/  FFMA R6, R5, UR6, -R6 ;  /* 0x0000000605067c23 */ /* 0x002fc80008000806 */
[----:B------:R-:W1:Y:S01]  /*11a0*/  FCHK P0, R6, R3 ;  /* 0x0000000306007302 */ /* 0x000e620000000000 */
[----:B0-----:R-:W-:-:S04]  /*11b0*/  FFMA R9, -R3, R10, 1 ;  /* 0x3f80000003097423 */ /* 0x001fc8000000010a */
[----:B------:R-:W-:-:S04]  /*11c0*/  FFMA R0, R10, R9, R10 ;  /* 0x000000090a007223 */ /* 0x000fc8000000000a */
[----:B------:R-:W-:-:S04]  /*11d0*/  FFMA R4, R0, R6, RZ ;  /* 0x0000000600047223 */ /* 0x000fc800000000ff */
[----:B------:R-:W-:-:S04]  /*11e0*/  FFMA R5, -R3, R4, R6 ;  /* 0x0000000403057223 */ /* 0x000fc80000000106 */
[----:B------:R-:W-:Y:S01]  /*11f0*/  FFMA R0, R0, R5, R4 ;  /* 0x0000000500007223 */ /* 0x000fe20000000004 */
[----:B-12---:R-:W-:Y:S06]  /*1200*/  @!P0 BRA `(.L_x_34) ;  /* 0x00000000000c8947 */ /* 0x006fec0003800000 */
[----:B------:R-:W-:Y:S02]  /*1210*/  MOV R0, R6 ;  /* 0x0000000600007202 */ /* 0x000fe40000000f00 */
[----:B------:R-:W-:-:S07]  /*1220*/  MOV R4, 0x1240 ;  /* 0x0000124000047802 */ /* 0x000fce0000000f00 */
[----:B------:R-:W-:Y:S05]  /*1230*/  CALL.REL.NOINC `($__internal_1_$__cuda_sm3x_div_rn_noftz_f32_slowpath) ;  /* 0x0000000400307944 */ /* 0x000fea0003c00000 */
.L_x_34:
[----:B------:R-:W-:Y:S05]  /*1240*/  BSYNC.RECONVERGENT B0 ;  /* 0x0000000000007941 */ /* 0x000fea0003800200 */
.L_x_33:
[----:B------:R-:W-:Y:S01]  /*1250*/  IMAD.WIDE R2, R2, 0x4, R18 ;  /* 0x0000000402027825 */ /* 0x000fe200078e0212 */
[----:B------:R-:W-:-:S05]  /*1260*/  @P2 FMNMX R0, RZ, R0, !PT ;  /* 0x00000000ff002209 */ /* 0x000fca0007800000 */
[----:B------:R-:W-:Y:S01]  /*1270*/  STG.E desc[UR4][R2.64], R0 ;  /* 0x0000000002007986 */ /* 0x000fe2000c101904 */
[----:B------:R-:W-:Y:S05]  /*1280*/  EXIT ;  /* 0x000000000000794d */ /* 0x000fea0003800000 */
.L_x_28:
[----:B------:R-:W0:Y:S01]  /*1290*/  LDCU.64 UR8, c[0x0][0x380] ;  /* 0x00007000ff0877ac */ /* 0x000e220008000a00 */
[----:B------:R-:W1:Y:S01]  /*12a0*/  LDCU UR6, c[0x0][0x3c0] ;  /* 0x00007800ff0677ac */ /* 0x000e620008000800 */
[C---:B0-----:R-:W-:Y:S02]  /*12b0*/  IADD3 R12, P1, PT, R11.reuse, UR8, RZ ;  /* 0x000000080b0c7c10 */ /* 0x041fe4000ff3e0ff */
[C---:B------:R-:W-:Y:S02]  /*12c0*/  IADD3 R14, P0, PT, R6.reuse, UR8, RZ ;  /* 0x00000008060e7c10 */ /* 0x040fe4000ff1e0ff */
[----:B------:R-:W-:Y:S02]  /*12d0*/  LEA.HI.X.SX32 R13, R11, UR9, 0x1, P1 ;  /* 0x000000090b0d7c11 */ /* 0x000fe400088f0eff */
[C---:B------:R-:W-:Y:S02]  /*12e0*/  IADD3 R10, P1, PT, R3.reuse, UR8, RZ ;  /* 0x00000008030a7c10 */ /* 0x040fe4000ff3e0ff */
[----:B------:R-:W-:Y:S01]  /*12f0*/  LEA.HI.X.SX32 R15, R6, UR9, 0x1, P0 ;  /* 0x00000009060f7c11 */ /* 0x000fe200080f0eff */
[----:B------:R-:W2:Y:S01]  /*1300*/  LDG.E.U8.CONSTANT R26, desc[UR4][R12.64] ;  /* 0x000000040c1a7981 */ /* 0x000ea2000c1e9100 */
[----:B------:R-:W-:-:S03]  /*1310*/  LEA.HI.X.SX32 R11, R3, UR9, 0x1, P1 ;  /* 0x00000009030b7c11 */ /* 0x000fc600088f0eff */
[----:B------:R-:W3:Y:S01]  /*1320*/  LDG.E.U8.CONSTANT R6, desc[UR4][R12.64+0x1] ;  /* 0x000001040c067981 */ /* 0x000ee2000c1e9100 */
[C---:B------:R-:W-:Y:S01]  /*1330*/  IADD3 R4, P0, PT, R0.reuse, UR8, RZ ;  /* 0x0000000800047c10 */ /* 0x040fe2000ff1e0ff */
[----:B------:R-:W0:Y:S02]  /*1340*/  LDCU UR8, c[0x0][0x3ac] ;  /* 0x00007580ff0877ac */ /* 0x000e240008000800 */
[----:B------:R4:W5:Y:S01]  /*1350*/  LDG.E.U8.CONSTANT R24, desc[UR4][R12.64+0x2] ;  /* 0x000002040c187981 */ /* 0x000962000c1e9100 */
[----:B------:R-:W-:-:S03]  /*1360*/  LEA.HI.X.SX32 R5, R0, UR9, 0x1, P0 ;  /* 0x0000000900057c11 */ /* 0x000fc600080f0eff */
[----:B------:R-:W5:Y:S04]  /*1370*/  LDG.E.U8.CONSTANT R23, desc[UR4][R14.64] ;  /* 0x000000040e177981 */ /* 0x000f68000c1e9100 */
[----:B------:R-:W5:Y:S01]  /*1380*/  LDG.E.U8.CONSTANT R3, desc[UR4][R14.64+0x1] ;  /* 0x000001040e037981 */ /* 0x000f62000c1e9100 */
[----:B----4-:R-:W4:Y:S03]  /*1390*/  LDC.64 R12, c[0x0][0x388] ;  /* 0x0000e200ff0c7b82 */ /* 0x010f260000000a00 */
[----:B------:R0:W5:Y:S04]  /*13a0*/  LDG.E.U8.CONSTANT R16, desc[UR4][R14.64+0x2] ;  /* 0x000002040e107981 */ /* 0x000168000c1e9100 */
[----:B------:R-:W5:Y:S04]  /*13b0*/  LDG.E.U8.CONSTANT R19, desc[UR4][R10.64] ;  /* 0x000000040a137981 */ /* 0x000f68000c1e9100 */
[----:B------:R-:W5:Y:S04]  /*13c0*/  LDG.E.U8.CONSTANT R17, desc[UR4][R10.64+0x1] ;  /* 0x000001040a117981 */ /* 0x000f68000c1e9100 */
[----:B------:R-:W5:Y:S04]  /*13d0*/  LDG.E.U8.CONSTANT R21, desc[UR4][R10.64+0x2] ;  /* 0x000002040a157981 */ /* 0x000f68000c1e9100 */
[----:B------:R-:W5:Y:S04]  /*13e0*/  LDG.E.U8.CONSTANT R22, desc[UR4][R4.64] ;  /* 0x0000000404167981 */ /* 0x000f68000c1e9100 */
[----:B------:R-:W5:Y:S04]  /*13f0*/  LDG.E.U8.CONSTANT R0, desc[UR4][R4.64+0x1] ;  /* 0x0000010404007981 */ /* 0x000f68000c1e9100 */
[----:B------:R5:W5:Y:S01]  /*1400*/  LDG.E.U8.CONSTANT R25, desc[UR4][R4.64+0x2] ;  /* 0x0000020404197981 */ /* 0x000b62000c1e9100 */
[----:B-1----:R-:W-:Y:S01]  /*1410*/  ISETP.NE.AND P0, PT, RZ, UR6, PT ;  /* 0x00000006ff007c0c */ /* 0x002fe2000bf05270 */
[----:B----4-:R-:W-:Y:S01]  /*1420*/  IMAD.WIDE R12, R18, 0x4, R12 ;  /* 0x00000004120c7825 */ /* 0x010fe200078e020c */
[----:B--2---:R-:W-:-:S02]  /*1430*/  I2FP.F32.U32 R27, R26 ;  /* 0x0000001a001b7245 */ /* 0x004fc40000201000 */
[----:B---3--:R-:W-:-:S03]  /*1440*/  I2FP.F32.U32 R29, R6 ;  /* 0x00000006001d7245 */ /* 0x008fc60000201000 */
[C---:B0-----:R-:W-:Y:S01]  /*1450*/  FMUL R14, R8.reuse, R27 ;  /* 0x0000001b080e7220 */ /* 0x041fe20000400000 */
[----:B-----5:R-:W-:Y:S01]  /*1460*/  I2FP.F32.U32 R15, R24 ;  /* 0x00000018000f7245 */ /* 0x020fe20000201000 */
[----:B------:R-:W-:Y:S01]  /*1470*/  FMUL R29, R8, R29 ;  /* 0x0000001d081d7220 */ /* 0x000fe20000400000 */
[----:B------:R-:W-:-:S03]  /*1480*/  I2FP.F32.U32 R6, R23 ;  /* 0x0000001700067245 */ /* 0x000fc60000201000 */
[----:B------:R-:W-:Y:S01]  /*1490*/  FMUL R15, R8, R15 ;  /* 0x0000000f080f7220 */ /* 0x000fe20000400000 */
[----:B------:R-:W-:Y:S01]  /*14a0*/  I2FP.F32.U32 R24, R3 ;  /* 0x0000000300187245 */ /* 0x000fe20000201000 */
[----:B------:R-:W-:Y:S01]  /*14b0*/  FFMA R3, R9, R6, R14 ;  /* 0x0000000609037223 */ /* 0x000fe2000000000e */
[----:B------:R-:W-:-:S03]  /*14c0*/  I2FP.F32.U32 R16, R16 ;  /* 0x0000001000107245 */ /* 0x000fc60000201000 */
[C---:B------:R-:W-:Y:S01]  /*14d0*/  FFMA R24, R9.reuse, R24, R29 ;  /* 0x0000001809187223 */ /* 0x040fe2000000001d */
[----:B------:R-:W-:Y:S01]  /*14e0*/  I2FP.F32.U32 R19, R19 ;  /* 0x0000001300137245 */ /* 0x000fe20000201000 */
[----:B------:R-:W-:Y:S01]  /*14f0*/  FFMA R16, R9, R16, R15 ;  /* 0x0000001009107223 */ /* 0x000fe2000000000f */
[----:B------:R-:W-:-:S03]  /*1500*/  I2FP.F32.U32 R17, R17 ;  /* 0x0000001100117245 */ /* 0x000fc60000201000 */
[C---:B------:R-:W-:Y:S01]  /*1510*/  FFMA R4, R20.reuse, R19, R3 ;  /* 0x0000001314047223 */ /* 0x040fe20000000003 */
[----:B------:R-:W-:Y:S01]  /*1520*/  I2FP.F32.U32 R21, R21 ;  /* 0x0000001500157245 */ /* 0x000fe20000201000 */
[----:B------:R-:W-:Y:S01]  /*1530*/  FFMA R17, R20, R17, R24 ;  /* 0x0000001114117223 */ /* 0x000fe20000000018 */
[----:B------:R-:W-:-:S03]  /*1540*/  I2FP.F32.U32 R22, R22 ;  /* 0x0000001600167245 */ /* 0x000fc60000201000 */
[----:B------:R-:W-:Y:S01]  /*1550*/  FFMA R21, R20, R21, R16 ;  /* 0x0000001514157223 */ /* 0x000fe20000000010 */
[----:B------:R-:W-:Y:S01]  /*1560*/  I2FP.F32.U32 R0, R0 ;  /* 0x0000000000007245 */ /* 0x000fe20000201000 */
[----:B------:R-:W-:Y:S01]  /*1570*/  FFMA R4, R7, R22, R4 ;  /* 0x0000001607047223 */ /* 0x000fe20000000004 */
[----:B------:R-:W-:-:S03]  /*1580*/  I2FP.F32.U32 R6, R25 ;  /* 0x0000001900067245 */ /* 0x000fc60000201000 */
[C---:B------:R-:W-:Y:S01]  /*1590*/  FFMA R0, R7.reuse, R0, R17 ;  /* 0x0000000007007223 */ /* 0x040fe20000000011 */
[----:B------:R-:W-:Y:S01]  /*15a0*/  FADD R4, R4, 0.5 ;  /* 0x3f00000004047421 */ /* 0x000fe20000000000 */
[----:B------:R-:W-:Y:S02]  /*15b0*/  FFMA R6, R7, R6, R21 ;  /* 0x0000000607067223 */ /* 0x000fe40000000015 */
[----:B------:R-:W-:Y:S02]  /*15c0*/  FADD R0, R0, 0.5 ;  /* 0x3f00000000007421 */ /* 0x000fe40000000000 */
[----:B------:R-:W-:Y:S01]  /*15d0*/  FMNMX R4, RZ, R4, !PT ;  /* 0x00000004ff047209 */ /* 0x000fe20007800000 */
[----:B------:R-:W-:Y:S02]  /*15e0*/  FADD R6, R6, 0.5 ;  /* 0x3f00000006067421 */ /* 0x000fe40000000000 */
[----:B------:R-:W-:Y:S02]  /*15f0*/  FMNMX R3, RZ, R0, !PT ;  /* 0x00000000ff037209 */ /* 0x000fe40007800000 */
[----:B------:R-:W-:Y:S01]  /*1600*/  FMNMX R0, R4, 255, PT ;  /* 0x437f000004007809 */ /* 0x000fe20003800000 */
[----:B------:R-:W-:Y:S01]  /*1610*/  IMAD.WIDE R4, R2, 0x4, R12 ;  /* 0x0000000402047825 */ /* 0x000fe200078e020c */
[----:B------:R-:W-:-:S02]  /*1620*/  FMNMX R6, RZ, R6, !PT ;  /* 0x00000006ff067209 */ /* 0x000fc40007800000 */
[----:B------:R-:W-:Y:S01]  /*1630*/  FMNMX R3, R3, 255, PT ;  /* 0x437f000003037809 */ /* 0x000fe20003800000 */
[----:B------:R-:W-:Y:S01]  /*1640*/  FMUL R7, R0, UR8 ;  /* 0x0000000800077c20 */ /* 0x000fe20008400000 */
[----:B------:R-:W-:-:S03]  /*1650*/  FMNMX R6, R6, 255, PT ;  /* 0x437f000006067809 */ /* 0x000fc60003800000 */
[----:B------:R-:W-:Y:S01]  /*1660*/  FMUL R9, R3, UR8 ;  /* 0x0000000803097c20 */ /* 0x000fe20008400000 */
[----:B------:R-:W-:Y:S01]  /*1670*/  @P0 FMNMX R7, RZ, R7, !PT ;  /* 0x00000007ff070209 */ /* 0x000fe20007800000 */
[----:B------:R-:W-:Y:S01]  /*1680*/  FMUL R11, R6, UR8 ;  /* 0x00000008060b7c20 */ /* 0x000fe20008400000 */
[----:B------:R-:W-:Y:S02]  /*1690*/  IMAD.WIDE R2, R2, 0x4, R4 ;  /* 0x0000000402027825 */ /* 0x000fe400078e0204 */
[----:B------:R-:W-:Y:S01]  /*16a0*/  @P0 FMNMX R9, RZ, R9, !PT ;  /* 0x00000009ff090209 */ /* 0x000fe20007800000 */
[----:B------:R-:W-:Y:S01]  /*16b0*/  STG.E desc[UR4][R12.64], R7 ;  /* 0x000000070c007986 */ /* 0x000fe2000c101904 */
[----:B------:R-:W-:-:S03]  /*16c0*/  @P0 FMNMX R11, RZ, R11, !PT ;  /* 0x0000000bff0b0209 */ /* 0x000fc60007800000 */
[----:B------:R-:W-:Y:S04]  /*16d0*/  STG.E desc[UR4][R4.64], R9 ;  /* 0x0000000904007986 */ /* 0x000fe8000c101904 */
[----:B------:R-:W-:Y:S01]  /*16e0*/  STG.E desc[UR4][R2.64], R11 ;  /* 0x0000000b02007986 */ /* 0x000fe2000c101904 */
[----:B------:R-:W-:Y:S05]  /*16f0*/  EXIT ;  /* 0x000000000000794d */ /* 0x000fea0003800000 */
        .weak           $__internal_1_$__cuda_sm3x_div_rn_noftz_f32_slowpath
        .type           $__internal_1_$__cuda_sm3x_div_rn_noftz_f32_slowpath,@function
        .size           $__internal_1_$__cuda_sm3x_div_rn_noftz_f32_slowpath,(.L_x_142 - $__internal_1_$__cuda_sm3x_div_rn_noftz_f32_slowpath)
$__internal_1_$__cuda_sm3x_div_rn_noftz_f32_slowpath:
[----:B------:R-:W-:Y:S01]  /*1700*/  SHF.R.U32.HI R5, RZ, 0x17, R3 ;  /* 0x00000017ff057819 */ /* 0x000fe20000011603 */
[----:B------:R-:W-:Y:S01]  /*1710*/  BSSY.RECONVERGENT B1, `(.L_x_35) ;  /* 0x0000062000017945 */ /* 0x000fe20003800200 */
[----:B------:R-:W-:Y:S02]  /*1720*/  SHF.R.U32.HI R21, RZ, 0x17, R0 ;  /* 0x00000017ff157819 */ /* 0x000fe40000011600 */
[----:B------:R-:W-:Y:S02]  /*1730*/  LOP3.LUT R5, R5, 0xff, RZ, 0xc0, !PT ;  /* 0x000000ff05057812 */ /* 0x000fe400078ec0ff */
[----:B------:R-:W-:-:S03]  /*1740*/  LOP3.LUT R21, R21, 0xff, RZ, 0xc0, !PT ;  /* 0x000000ff15157812 */ /* 0x000fc600078ec0ff */
[----:B------:R-:W-:Y:S01]  /*1750*/  VIADD R22, R5, 0xffffffff ;  /* 0xffffffff05167836 */ /* 0x000fe20000000000 */
[----:B------:R-:W-:-:S04]  /*1760*/  IADD3 R23, PT, PT, R21, -0x1, RZ ;  /* 0xffffffff15177810 */ /* 0x000fc80007ffe0ff */
        /* <DEDUP_REMOVED lines=22> */
[----:B------:R-:W-:Y:S01]  /*18d0*/  @P0 MOV R6, RZ ;  /* 0x000000ff00060202 */ /* 0x000fe20000000f00 */
[----:B------:R-:W-:Y:S02]  /*18e0*/  @!P0 IMAD.MOV.U32 R6, RZ, RZ, -0x40 ;  /* 0xffffffc0ff068424 */ /* 0x000fe400078e00ff */
[----:B------:R-:W-:Y:S01]  /*18f0*/  @!P0 FFMA R0, R0, 1.84467440737095516160e+19, RZ ;  /* 0x5f80000000008823 */ /* 0x000fe200000000ff */
[----:B------:R-:W-:Y:S02]  /*1900*/  @!P1 FFMA R3, R3, 1.84467440737095516160e+19, RZ ;  /* 0x5f80000003039823 */ /* 0x000fe400000000ff */
[----:B------:R-:W-:-:S07]  /*1910*/  @!P1 IADD3 R6, PT, PT, R6, 0x40, RZ ;  /* 0x0000004006069810 */ /* 0x000fce0007ffe0ff */
.L_x_36:
[----:B------:R-:W-:Y:S01]  /*1920*/  LEA R22, R5, 0xc0800000, 0x17 ;  /* 0xc080000005167811 */ /* 0x000fe200078eb8ff */
[----:B------:R-:W-:Y:S01]  /*1930*/  BSSY.RECONVERGENT B2, `(.L_x_41) ;  /* 0x0000036000027945 */ /* 0x000fe20003800200 */
[----:B------:R-:W-:-:S03]  /*1940*/  IADD3 R21, PT, PT, R21, -0x7f, RZ ;  /* 0xffffff8115157810 */ /* 0x000fc60007ffe0ff */
[----:B------:R-:W-:Y:S02]  /*1950*/  IMAD.IADD R25, R3, 0x1, -R22 ;  /* 0x0000000103197824 */ /* 0x000fe400078e0a16 */
[C---:B------:R-:W-:Y:S01]  /*1960*/  IMAD R0, R21.reuse, -0x800000, R0 ;  /* 0xff80000015007824 */ /* 0x040fe200078e0200 */
[----:B------:R-:W-:Y:S01]  /*1970*/  IADD3 R21, PT, PT, R21, 0x7f, -R5 ;  /* 0x0000007f15157810 */ /* 0x000fe20007ffe805 */
[----:B------:R-:W0:Y:S01]  /*1980*/  MUFU.RCP R22, R25 ;  /* 0x0000001900167308 */ /* 0x000e220000001000 */
[----:B------:R-:W-:-:S03]  /*1990*/  FADD.FTZ R3, -R25, -RZ ;  /* 0x800000ff19037221 */ /* 0x000fc60000010100 */
[----:B------:R-:W-:Y:S02]  /*19a0*/  IMAD.IADD R21, R21, 0x1, R6 ;  /* 0x0000000115157824 */ /* 0x000fe400078e0206 */
[----:B0-----:R-:W-:-:S04]  /*19b0*/  FFMA R23, R22, R3, 1 ;  /* 0x3f80000016177423 */ /* 0x001fc80000000003 */
[----:B------:R-:W-:-:S04]  /*19c0*/  FFMA R23, R22, R23, R22 ;  /* 0x0000001716177223 */ /* 0x000fc80000000016 */
[----:B------:R-:W-:-:S04]  /*19d0*/  FFMA R22, R0, R23, RZ ;  /* 0x0000001700167223 */ /* 0x000fc800000000ff */
[----:B------:R-:W-:-:S04]  /*19e0*/  FFMA R24, R3, R22, R0 ;  /* 0x0000001603187223 */ /* 0x000fc80000000000 */
[----:B------:R-:W-:-:S04]  /*19f0*/  FFMA R24, R23, R24, R22 ;  /* 0x0000001817187223 */ /* 0x000fc80000000016 */
[----:B------:R-:W-:-:S04]  /*1a00*/  FFMA R3, R3, R24, R0 ;  /* 0x0000001803037223 */ /* 0x000fc80000000000 */
[----:B------:R-:W-:-:S05]  /*1a10*/  FFMA R0, R23, R3, R24 ;  /* 0x0000000317007223 */ /* 0x000fca0000000018 */
[----:B------:R-:W-:-:S04]  /*1a20*/  SHF.R.U32.HI R5, RZ, 0x17, R0 ;  /* 0x00000017ff057819 */ /* 0x000fc80000011600 */
[----:B------:R-:W-:-:S04]  /*1a30*/  LOP3.LUT R6, R5, 0xff, RZ, 0xc0, !PT ;  /* 0x000000ff05067812 */ /* 0x000fc800078ec0ff */
[----:B------:R-:W-:-:S05]  /*1a40*/  IADD3 R5, PT, PT, R6, R21, RZ ;  /* 0x0000001506057210 */ /* 0x000fca0007ffe0ff */
        /* <DEDUP_REMOVED lines=10> */
[CCC-:B------:R-:W-:Y:S01]  /*1af0*/  FFMA.RZ R6, R23.reuse, R3.reuse, R24.reuse ;  /* 0x0000000317067223 */ /* 0x1c0fe2000000c018 */
[CCC-:B------:R-:W-:Y:S01]  /*1b00*/  FFMA.RP R21, R23.reuse, R3.reuse, R24.reuse ;  /* 0x0000000317157223 */ /* 0x1c0fe20000008018 */
[----:B------:R-:W-:Y:S01]  /*1b10*/  FFMA.RM R24, R23, R3, R24 ;  /* 0x0000000317187223 */ /* 0x000fe20000004018 */
[C---:B------:R-:W-:Y:S02]  /*1b20*/  IADD3 R3, PT, PT, R5.reuse, 0x20, RZ ;  /* 0x0000002005037810 */ /* 0x040fe40007ffe0ff */
[----:B------:R-:W-:Y:S02]  /*1b30*/  LOP3.LUT R6, R6, 0x7fffff, RZ, 0xc0, !PT ;  /* 0x007fffff06067812 */ /* 0x000fe400078ec0ff */
[C---:B------:R-:W-:Y:S02]  /*1b40*/  ISETP.NE.AND P3, PT, R5.reuse, RZ, PT ;  /* 0x000000ff0500720c */ /* 0x040fe40003f65270 */
[----:B------:R-:W-:Y:S02]  /*1b50*/  LOP3.LUT R6, R6, 0x800000, RZ, 0xfc, !PT ;  /* 0x0080000006067812 */ /* 0x000fe400078efcff */
[----:B------:R-:W-:Y:S01]  /*1b60*/  ISETP.NE.AND P1, PT, R5, RZ, PT ;  /* 0x000000ff0500720c */ /* 0x000fe20003f25270 */
[----:B------:R-:W-:Y:S01]  /*1b70*/  IMAD.MOV R5, RZ, RZ, -R5 ;  /* 0x000000ffff057224 */ /* 0x000fe200078e0a05 */
[----:B------:R-:W-:-:S02]  /*1b80*/  SHF.L.U32 R3, R6, R3, RZ ;  /* 0x0000000306037219 */ /* 0x000fc400000006ff */
[----:B------:R-:W-:Y:S02]  /*1b90*/  FSETP.NEU.FTZ.AND P0, PT, R21, R24, PT ;  /* 0x000000181500720b */ /* 0x000fe40003f1d000 */
[----:B------:R-:W-:Y:S02]  /*1ba0*/  SEL R5, R5, RZ, P3 ;  /* 0x000000ff05057207 */ /* 0x000fe40001800000 */
[----:B------:R-:W-:Y:S02]  /*1bb0*/  ISETP.NE.AND P1, PT, R3, RZ, P1 ;  /* 0x000000ff0300720c */ /* 0x000fe40000f25270 */
[----:B------:R-:W-:Y:S02]  /*1bc0*/  SHF.R.U32.HI R6, RZ, R5, R6 ;  /* 0x00000005ff067219 */ /* 0x000fe40000011606 */
[----:B------:R-:W-:Y:S02]  /*1bd0*/  PLOP3.LUT P0, PT, P0, P1, PT, 0xf8, 0x8f ;  /* 0x00000000008f781c */ /* 0x000fe40000703f70 */
[----:B------:R-:W-:-:S02]  /*1be0*/  SHF.R.U32.HI R3, RZ, 0x1, R6 ;  /* 0x00000001ff037819 */ /* 0x000fc40000011606 */
[----:B------:R-:W-:-:S04]  /*1bf0*/  SEL R22, RZ, 0x1, !P0 ;  /* 0x00000001ff167807 */ /* 0x000fc80004000000 */
[----:B------:R-:W-:-:S04]  /*1c00*/  LOP3.LUT R5, R22, 0x1, R3, 0xf8, !PT ;  /* 0x0000000116057812 */ /* 0x000fc800078ef803 */
[----:B------:R-:W-:-:S04]  /*1c10*/  LOP3.LUT R6, R5, R6, RZ, 0xc0, !PT ;  /* 0x0000000605067212 */ /* 0x000fc800078ec0ff */
[----:B------:R-:W-:-:S04]  /*1c20*/  IADD3 R3, PT, PT, R3, R6, RZ ;  /* 0x0000000603037210 */ /* 0x000fc80007ffe0ff */
[----:B------:R-:W-:Y:S01]  /*1c30*/  LOP3.LUT R0, R3, R0, RZ, 0xfc, !PT ;  /* 0x0000000003007212 */ /* 0x000fe200078efcff */
[----:B------:R-:W-:Y:S06]  /*1c40*/  BRA `(.L_x_44) ;  /* 0x0000000000107947 */ /* 0x000fec0003800000 */
.L_x_43:
[----:B------:R-:W-:-:S04]  /*1c50*/  LOP3.LUT R0, R0, 0x80000000, RZ, 0xc0, !PT ;  /* 0x8000000000007812 */ /* 0x000fc800078ec0ff */
[----:B------:R-:W-:Y:S01]  /*1c60*/  LOP3.LUT R0, R0, 0x7f800000, RZ, 0xfc, !PT ;  /* 0x7f80000000007812 */ /* 0x000fe200078efcff */
[----:B------:R-:W-:Y:S06]  /*1c70*/  BRA `(.L_x_44) ;  /* 0x0000000000047947 */ /* 0x000fec0003800000 */
.L_x_42:
[----:B------:R-:W-:-:S07]  /*1c80*/  IMAD R0, R21, 0x800000, R0 ;  /* 0x0080000015007824 */ /* 0x000fce00078e0200 */
.L_x_44:
[----:B------:R-:W-:Y:S05]  /*1c90*/  BSYNC.RECONVERGENT B2 ;  /* 0x0000000000027941 */ /* 0x000fea0003800200 */
.L_x_41:
[----:B------:R-:W-:Y:S05]  /*1ca0*/  BRA `(.L_x_45) ;  /* 0x0000000000207947 */ /* 0x000fea0003800000 */
.L_x_40:
[----:B------:R-:W-:-:S04]  /*1cb0*/  LOP3.LUT R0, R3, 0x80000000, R0, 0x48, !PT ;  /* 0x8000000003007812 */ /* 0x000fc800078e4800 */
[----:B------:R-:W-:Y:S01]  /*1cc0*/  LOP3.LUT R0, R0, 0x7f800000, RZ, 0xfc, !PT ;  /* 0x7f80000000007812 */ /* 0x000fe200078efcff */
[----:B------:R-:W-:Y:S06]  /*1cd0*/  BRA `(.L_x_45) ;  /* 0x0000000000147947 */ /* 0x000fec0003800000 */
.L_x_39:
[----:B------:R-:W-:Y:S01]  /*1ce0*/  LOP3.LUT R0, R3, 0x80000000, R0, 0x48, !PT ;  /* 0x8000000003007812 */ /* 0x000fe200078e4800 */
[----:B------:R-:W-:Y:S06]  /*1cf0*/  BRA `(.L_x_45) ;  /* 0x00000000000c7947 */ /* 0x000fec0003800000 */
.L_x_38:
[----:B------:R-:W0:Y:S01]  /*1d00*/  MUFU.RSQ R0, -QNAN ;  /* 0xffc0000000007908 */ /* 0x000e220000001400 */
[----:B------:R-:W-:Y:S05]  /*1d10*/  BRA `(.L_x_45) ;  /* 0x0000000000047947 */ /* 0x000fea0003800000 */
.L_x_37:
[----:B------:R-:W-:-:S07]  /*1d20*/  FADD.FTZ R0, R0, R3 ;  /* 0x0000000300007221 */ /* 0x000fce0000010000 */
.L_x_45:
[----:B------:R-:W-:Y:S05]  /*1d30*/  BSYNC.RECONVERGENT B1 ;  /* 0x0000000000017941 */ /* 0x000fea0003800200 */
.L_x_35:
[----:B------:R-:W-:-:S04]  /*1d40*/  HFMA2 R5, -RZ, RZ, 0, 0 ;  /* 0x00000000ff057431 */ /* 0x000fc800000001ff */
[----:B0-----:R-:W-:Y:S05]  /*1d50*/  RET.REL.NODEC R4 `(preprocess_fit_adaptive_nchw) ;  /* 0xffffffe004a87950 */ /* 0x001fea0003c3ffff */
.L_x_46:
        /* <DEDUP_REMOVED lines=10> */
.L_x_142:


//--------------------- .text.preprocess_letterbox_nhwc --------------------------
	.section	.text.preprocess_letterbox_nhwc,"ax",@progbits
	.align	128
        .global         preprocess_letterbox_nhwc
        .type           preprocess_letterbox_nhwc,@function
        .size           preprocess_letterbox_nhwc,(.L_x_143 - preprocess_letterbox_nhwc)
        .other          preprocess_letterbox_nhwc,@"STO_CUDA_ENTRY STV_DEFAULT"
preprocess_letterbox_nhwc:
.text.preprocess_letterbox_nhwc:
[----:B------:R-:W-:Y:S01]  /*0000*/  LDC R1, c[0x0][0x37c] ;  /* 0x0000df00ff017b82 */ /* 0x000fe20000000800 */
[----:B------:R-:W0:Y:S07]  /*0010*/  S2R R2, SR_TID.Y ;  /* 0x0000000000027919 */ /* 0x000e2e0000002200 */
[----:B------:R-:W1:Y:S01]  /*0020*/  LDC R0, c[0x0][0x360] ;  /* 0x0000d800ff007b82 */ /* 0x000e620000000800 */
[----:B------:R-:W2:Y:S01]  /*0030*/  LDCU.64 UR8, c[0x0][0x398] ;  /* 0x00007300ff0877ac */ /* 0x000ea20008000a00 */
[----:B------:R-:W1:Y:S06]  /*0040*/  S2R R5, SR_TID.X ;  /* 0x0000000000057919 */ /* 0x000e6c0000002100 */
[----:B------:R-:W0:Y:S08]  /*0050*/  S2UR UR5, SR_CTAID.Y ;  /* 0x00000000000579c3 */ /* 0x000e300000002600 */
[----:B------:R-:W0:Y:S08]  /*0060*/  LDC R3, c[0x0][0x364] ;  /* 0x0000d900ff037b82 */ /* 0x000e300000000800 */
[----:B------:R-:W1:Y:S01]  /*0070*/  S2UR UR4, SR_CTAID.X ;  /* 0x00000000000479c3 */ /* 0x000e620000002500 */
[----:B0-----:R-:W-:-:S05]  /*0080*/  IMAD R3, R3, UR5, R2 ;  /* 0x0000000503037c24 */ /* 0x001fca000f8e0202 */
[----:B--2---:R-:W-:Y:S01]  /*0090*/  ISETP.GE.AND P0, PT, R3, UR8, PT ;  /* 0x0000000803007c0c */ /* 0x004fe2000bf06270 */
[----:B-1----:R-:W-:-:S05]  /*00a0*/  IMAD R0, R0, UR4, R5 ;  /* 0x0000000400007c24 */ /* 0x002fca000f8e0205 */
[----:B------:R-:W-:-:S13]  /*00b0*/  ISETP.GE.OR P0, PT, R0, UR9, P0 ;  /* 0x0000000900007c0c */ /* 0x000fda0008706670 */
[----:B------:R-:W-:Y:S05]  /*00c0*/  @P0 EXIT ;  /* 0x000000000000094d */ /* 0x000fea0003800000 */
[----:B------:R-:W0:Y:S01]  /*00d0*/  LDCU.128 UR4, c[0x0][0x3a0] ;  /* 0x00007400ff0477ac */ /* 0x000e220008000c00 */
[----:B------:R-:W-:-:S04]  /*00e0*/  IMAD R12, R3, UR9, R0 ;  /* 0x00000009030c7c24 */ /* 0x000fc8000f8e0200 */
[----:B------:R-:W-:Y:S02]  /*00f0*/  IMAD R12, R12, 0x3, RZ ;  /* 0x000000030c0c7824 */ /* 0x000fe400078e02ff */
[----:B0-----:R-:W-:Y:S02]  /*0100*/  VIADD R2, R0, -UR7 ;  /* 0x8000000700027c36 */ /* 0x001fe40008000000 */
[----:B------:R-:W-:Y:S01]  /*0110*/  VIADD R4, R3, -UR6 ;  /* 0x8000000603047c36 */ /* 0x000fe20008000000 */
[----:B------:R-:W0:Y:S02]  /*0120*/  LDCU.64 UR6, c[0x0][0x358] ;  /* 0x00006b00ff0677ac */ /* 0x000e240008000a00 */
[----:B------:R-:W-:Y:S02]  /*0130*/  ISETP.GE.AND P0, PT, R2, UR5, PT ;  /* 0x0000000502007c0c */ /* 0x000fe4000bf06270 */
[----:B------:R-:W-:Y:S02]  /*0140*/  ISETP.GE.AND P1, PT, R4, UR4, PT ;  /* 0x0000000404007c0c */ /* 0x000fe4000bf26270 */
[----:B------:R-:W-:-:S02]  /*0150*/  ISETP.LT.OR P0, PT, R2, RZ, P0 ;  /* 0x000000ff0200720c */ /* 0x000fc40000701670 */
[----:B------:R-:W-:-:S04]  /*0160*/  ISETP.LT.OR P1, PT, R4, RZ, P1 ;  /* 0x000000ff0400720c */ /* 0x000fc80000f21670 */
[----:B------:R-:W-:-:S13]  /*0170*/  PLOP3.LUT P0, PT, P0, P1, PT, 0xf8, 0x8f ;  /* 0x00000000008f781c */ /* 0x000fda0000703f70 */
[----:B0-----:R-:W-:Y:S05]  /*0180*/  @!P0 BRA `(.L_x_47) ;  /* 0x00000004004c8947 */ /* 0x001fea0003800000 */
[----:B------:R-:W0:Y:S01]  /*0190*/  LDCU.64 UR8, c[0x0][0x3c0] ;  /* 0x00007800ff0877ac */ /* 0x000e220008000a00 */
[----:B------:R-:W1:Y:S01]  /*01a0*/  LDCU.64 UR10, c[0x0][0x3b8] ;  /* 0x00007700ff0a77ac */ /* 0x000e620008000a00 */
[----:B0-----:R-:W-:Y:S02]  /*01b0*/  UISETP.NE.U32.AND UP1, UPT, UR8, URZ, UPT ;  /* 0x000000ff0800728c */ /* 0x001fe4000bf25070 */
[----:B-1----:R-:W-:Y:S02]  /*01c0*/  UISETP.EQ.U32.AND UP0, UPT, UR10, URZ, UPT ;  /* 0x000000ff0a00728c */ /* 0x002fe4000bf02070 */
        /* <DEDUP_REMOVED lines=21> */
[----:B------:R-:W-:Y:S05]  /*0320*/  CALL.REL.NOINC `($__internal_2_$__cuda_sm3x_div_rn_noftz_f32_slowpath) ;  /* 0x0000001000fc7944 */ /* 0x000fea0003c00000 */
[----:B------:R-:W-:-:S07]  /*0330*/  MOV R8, R0 ;  /* 0x0000000000087202 */ /* 0x000fce0000000f00 */
.L_x_49:
        /* <DEDUP_REMOVED lines=18> */
[----:B------:R-:W-:Y:S01]  /*0460*/  IMAD.MOV.U32 R3, RZ, RZ, R7 ;  /* 0x000000ffff037224 */ /* 0x000fe200078e0007 */
[----:B------:R-:W-:-:S07]  /*0470*/  MOV R18, 0x490 ;  /* 0x0000049000127802 */ /* 0x000fce0000000f00 */
[----:B------:R-:W-:Y:S05]  /*0480*/  CALL.REL.NOINC `($__internal_2_$__cuda_sm3x_div_rn_noftz_f32_slowpath) ;  /* 0x0000001000a47944 */ /* 0x000fea0003c00000 */
[----:B------:R-:W-:-:S07]  /*0490*/  IMAD.MOV.U32 R9, RZ, RZ, R0 ;  /* 0x000000ffff097224 */ /* 0x000fce00078e0000 */
.L_x_50:
[----:B------:R-:W0:Y:S01]  /*04a0*/  LDC.64 R6, c[0x0][0x3c0] ;  /* 0x0000f000ff067b82 */ /* 0x000e220000000a00 */
[----:B------:R-:W1:Y:S07]  /*04b0*/  LDCU UR4, c[0x0][0x3b0] ;  /* 0x00007600ff0477ac */ /* 0x000e6e0008000800 */
[----:B------:R-:W2:Y:S01]  /*04c0*/  LDC.64 R2, c[0x0][0x3b8] ;  /* 0x0000ee00ff027b82 */ /* 0x000ea20000000a00 */
[----:B0-----:R-:W3:Y:S04]  /*04d0*/  LDG.E.CONSTANT R7, desc[UR6][R6.64+0x8] ;  /* 0x0000080606077981 */ /* 0x001ee8000c1e9900 */
[----:B--2---:R-:W1:Y:S01]  /*04e0*/  LDG.E.CONSTANT R0, desc[UR6][R2.64+0x8] ;  /* 0x0000080602007981 */ /* 0x004e62000c1e9900 */
[----:B------:R-:W-:-:S05]  /*04f0*/  IMAD.MOV.U32 R11, RZ, RZ, R9 ;  /* 0x000000ffff0b7224 */ /* 0x000fca00078e0009 */
        /* <DEDUP_REMOVED lines=11> */
[----:B------:R-:W-:Y:S02]  /*05b0*/  MOV R3, R7 ;  /* 0x0000000700037202 */ /* 0x000fe40000000f00 */
[----:B------:R-:W-:-:S07]  /*05c0*/  MOV R18, 0x5e0 ;  /* 0x000005e000127802 */ /* 0x000fce0000000f00 */
[----:B------:R-:W-:Y:S05]  /*05d0*/  CALL.REL.NOINC `($__internal_2_$__cuda_sm3x_div_rn_noftz_f32_slowpath) ;  /* 0x0000001000507944 */ /* 0x000fea0003c00000 */
[----:B------:R-:W-:-:S07]  /*05e0*/  IMAD.MOV.U32 R2, RZ, RZ, R0 ;  /* 0x000000ffff027224 */ /* 0x000fce00078e0000 */
.L_x_51:
[----:B------:R-:W-:-:S05]  /*05f0*/  @P2 FMNMX R2, RZ, R2, !PT ;  /* 0x00000002ff022209 */ /* 0x000fca0007800000 */
[----:B------:R-:W-:Y:S01]  /*0600*/  STG.E desc[UR6][R4.64+0x8], R2 ;  /* 0x0000080204007986 */ /* 0x000fe2000c101906 */
[----:B------:R-:W-:Y:S05]  /*0610*/  EXIT ;  /* 0x000000000000794d */ /* 0x000fea0003800000 */
.L_x_48:
[----:B------:R-:W0:Y:S01]  /*0620*/  LDCU UR4, c[0x0][0x3c8] ;  /* 0x00007900ff0477ac */ /* 0x000e220008000800 */
[----:B------:R-:W1:Y:S08]  /*0630*/  LDC.64 R2, c[0x0][0x388] ;  /* 0x0000e200ff027b82 */ /* 0x000e700000000a00 */
[----:B------:R-:W2:Y:S01]  /*0640*/  LDC R5, c[0x0][0x3b0] ;  /* 0x0000ec00ff057b82 */ /* 0x000ea20000000800 */
[----:B0-----:R-:W-:Y:S01]  /*0650*/  ISETP.NE.AND P0, PT, RZ, UR4, PT ;  /* 0x00000004ff007c0c */ /* 0x001fe2000bf05270 */
[----:B-1----:R-:W-:-:S12]  /*0660*/  IMAD.WIDE R2, R12, 0x4, R2 ;  /* 0x000000040c027825 */ /* 0x002fd800078e0202 */
[----:B--2---:R-:W-:-:S05]  /*0670*/  @P0 FMNMX R5, RZ, R5, !PT ;  /* 0x00000005ff050209 */ /* 0x004fca0007800000 */
[----:B------:R-:W-:Y:S04]  /*0680*/  STG.E desc[UR6][R2.64], R5 ;  /* 0x0000000502007986 */ /* 0x000fe8000c101906 */
[----:B------:R-:W-:Y:S04]  /*0690*/  STG.E desc[UR6][R2.64+0x4], R5 ;  /* 0x0000040502007986 */ /* 0x000fe8000c101906 */
[----:B------:R-:W-:Y:S01]  /*06a0*/  STG.E desc[UR6][R2.64+0x8], R5 ;  /* 0x0000080502007986 */ /* 0x000fe2000c101906 */
[----:B------:R-:W-:Y:S05]  /*06b0*/  EXIT ;  /* 0x000000000000794d */ /* 0x000fea0003800000 */
.L_x_47:
        /* <DEDUP_REMOVED lines=12> */
[----:B------:R-:W-:Y:S05]  /*0780*/  CALL.REL.NOINC `($__internal_2_$__cuda_sm3x_div_rn_noftz_f32_slowpath) ;  /* 0x0000000c00e47944 */ /* 0x000fea0003c00000 */
[----:B------:R-:W-:-:S07]  /*0790*/  IMAD.MOV.U32 R5, RZ, RZ, R0 ;  /* 0x000000ffff057224 */ /* 0x000fce00078e0000 */
.L_x_52:
[----:B------:R-:W0:Y:S02]  /*07a0*/  LDCU UR4, c[0x0][0x3a0] ;  /* 0x00007400ff0477ac */ /* 0x000e240008000800 */
[----:B0-----:R-:W-:Y:S01]  /*07b0*/  I2FP.F32.S32 R3, UR4 ;  /* 0x0000000400037c45 */ /* 0x001fe20008201400 */
        /* <DEDUP_REMOVED lines=13> */
.L_x_53:
[----:B------:R-:W-:Y:S01]  /*0890*/  I2FP.F32.U32 R2, R2 ;  /* 0x0000000200027245 */ /* 0x000fe20000201000 */
[----:B------:R-:W0:Y:S01]  /*08a0*/  LDCU.64 UR8, c[0x0][0x3c0] ;  /* 0x00007800ff0877ac */ /* 0x000e220008000a00 */
[----:B------:R-:W-:-:S03]  /*08b0*/  I2FP.F32.U32 R4, R4 ;  /* 0x0000000400047245 */ /* 0x000fc60000201000 */
[----:B------:R-:W-:Y:S01]  /*08c0*/  FADD R2, R2, 0.5 ;  /* 0x3f00000002027421 */ /* 0x000fe20000000000 */
[----:B------:R-:W1:Y:S01]  /*08d0*/  LDCU.64 UR10, c[0x0][0x3b8] ;  /* 0x00007700ff0a77ac */ /* 0x000e620008000a00 */
[----:B------:R-:W-:Y:S02]  /*08e0*/  FADD R7, R4, 0.5 ;  /* 0x3f00000004077421 */ /* 0x000fe40000000000 */
[----:B------:R-:W-:Y:S02]  /*08f0*/  FFMA R5, R2, R5, -0.5 ;  /* 0xbf00000002057423 */ /* 0x000fe40000000005 */
[----:B------:R-:W2:Y:S01]  /*0900*/  LDC.64 R2, c[0x0][0x390] ;  /* 0x0000e400ff027b82 */ /* 0x000ea20000000a00 */
[----:B------:R-:W-:Y:S01]  /*0910*/  FFMA R6, R7, R6, -0.5 ;  /* 0xbf00000007067423 */ /* 0x000fe20000000006 */
[----:B------:R-:W3:Y:S01]  /*0920*/  FRND.FLOOR R0, R5 ;  /* 0x0000000500007307 */ /* 0x000ee20000205000 */
[----:B0-----:R-:W-:-:S07]  /*0930*/  UISETP.NE.U32.AND UP0, UPT, UR8, URZ, UPT ;  /* 0x000000ff0800728c */ /* 0x001fce000bf05070 */
[----:B------:R-:W0:Y:S01]  /*0940*/  FRND.FLOOR R7, R6 ;  /* 0x0000000600077307 */ /* 0x000e220000205000 */
[----:B------:R-:W-:Y:S02]  /*0950*/  UISETP.NE.AND.EX UP0, UPT, UR9, URZ, UPT, UP0 ;  /* 0x000000ff0900728c */ /* 0x000fe4000bf05300 */
[----:B-1----:R-:W-:Y:S01]  /*0960*/  UISETP.EQ.U32.AND UP1, UPT, UR10, URZ, UPT ;  /* 0x000000ff0a00728c */ /* 0x002fe2000bf22070 */
[----:B---3--:R-:W-:-:S04]  /*0970*/  FADD R15, R5, -R0 ;  /* 0x80000000050f7221 */ /* 0x008fc80000000000 */
[----:B------:R-:W1:Y:S01]  /*0980*/  F2I.FLOOR.NTZ R8, R5 ;  /* 0x0000000500087305 */ /* 0x000e620000207100 */
[----:B------:R-:W-:Y:S01]  /*0990*/  UISETP.EQ.OR.EX UP0, UPT, UR11, URZ, !UP0, UP1 ;  /* 0x000000ff0b00728c */ /* 0x000fe2000c702710 */
[----:B--2---:R-:W-:Y:S01]  /*09a0*/  IADD3 R9, PT, PT, R3, -0x1, RZ ;  /* 0xffffffff03097810 */ /* 0x004fe20007ffe0ff */
[----:B0-----:R-:W-:-:S05]  /*09b0*/  FADD R10, R6, -R7 ;  /* 0x80000007060a7221 */ /* 0x001fca0000000000 */
[----:B------:R-:W0:Y:S01]  /*09c0*/  F2I.FLOOR.NTZ R4, R6 ;  /* 0x0000000600047305 */ /* 0x000e220000207100 */
[----:B------:R-:W-:Y:S02]  /*09d0*/  VIADD R7, R2, 0xffffffff ;  /* 0xffffffff02077836 */ /* 0x000fe40000000000 */
[----:B------:R-:W-:Y:S01]  /*09e0*/  FADD R14, -R10, 1 ;  /* 0x3f8000000a0e7421 */ /* 0x000fe20000000100 */
[C---:B------:R-:W-:Y:S01]  /*09f0*/  FMUL R16, R15.reuse, R10 ;  /* 0x0000000a0f107220 */ /* 0x040fe20000400000 */
[C---:B-1----:R-:W-:Y:S02]  /*0a00*/  VIMNMX.RELU R0, PT, PT, R8.reuse, R9, PT ;  /* 0x0000000908007248 */ /* 0x042fe40003fe1100 */
[----:B------:R-:W-:Y:S02]  /*0a10*/  VIADDMNMX.RELU R8, R8, 0x1, R9, PT ;  /* 0x0000000108087846 */ /* 0x000fe40003801109 */
[C---:B0-----:R-:W-:Y:S02]  /*0a20*/  VIMNMX.RELU R5, PT, PT, R4.reuse, R7, PT ;  /* 0x0000000704057248 */ /* 0x041fe40003fe1100 */
[----:B------:R-:W-:Y:S01]  /*0a30*/  VIADDMNMX.RELU R4, R4, 0x1, R7, PT ;  /* 0x0000000104047846 */ /* 0x000fe20003801107 */
[C---:B------:R-:W-:Y:S01]  /*0a40*/  FADD R7, -R15.reuse, 1 ;  /* 0x3f8000000f077421 */ /* 0x040fe20000000100 */
[----:B------:R-:W-:Y:S01]  /*0a50*/  FMUL R15, R15, R14 ;  /* 0x0000000e0f0f7220 */ /* 0x000fe20000400000 */
[----:B------:R-:W-:-:S02]  /*0a60*/  IMAD R6, R5, R3, R0 ;  /* 0x0000000305067224 */ /* 0x000fc400078e0200 */
[-C--:B------:R-:W-:Y:S02]  /*0a70*/  IMAD R0, R4, R3.reuse, R0 ;  /* 0x0000000304007224 */ /* 0x080fe400078e0200 */
[----:B------:R-:W-:Y:S01]  /*0a80*/  FMUL R14, R7, R14 ;  /* 0x0000000e070e7220 */ /* 0x000fe20000400000 */
[--C-:B------:R-:W-:Y:S02]  /*0a90*/  IMAD R5, R5, R3, R8.reuse ;  /* 0x0000000305057224 */ /* 0x100fe400078e0208 */
[----:B------:R-:W-:Y:S01]  /*0aa0*/  FMUL R2, R10, R7 ;  /* 0x000000070a027220 */ /* 0x000fe20000400000 */
[----:B------:R-:W-:Y:S02]  /*0ab0*/  IMAD R4, R4, R3, R8 ;  /* 0x0000000304047224 */ /* 0x000fe400078e0208 */
[----:B------:R-:W-:Y:S02]  /*0ac0*/  IMAD R3, R0, 0x3, RZ ;  /* 0x0000000300037824 */ /* 0x000fe400078e02ff */
[----:B------:R-:W-:-:S02]  /*0ad0*/  IMAD R7, R6, 0x3, RZ ;  /* 0x0000000306077824 */ /* 0x000fc400078e02ff */
[----:B------:R-:W-:Y:S02]  /*0ae0*/  IMAD R5, R5, 0x3, RZ ;  /* 0x0000000305057824 */ /* 0x000fe400078e02ff */
[----:B------:R-:W-:Y:S01]  /*0af0*/  IMAD R0, R4, 0x3, RZ ;  /* 0x0000000304007824 */ /* 0x000fe200078e02ff */
[----:B------:R-:W-:Y:S06]  /*0b00*/  BRA.U UP0, `(.L_x_54) ;  /* 0x0000000500f07547 */ /* 0x000fec000b800000 */
[----:B------:R-:W0:Y:S01]  /*0b10*/  LDCU.64 UR8, c[0x0][0x380] ;  /* 0x00007000ff0877ac */ /* 0x000e220008000a00 */
[----:B------:R-:W1:Y:S01]  /*0b20*/  LDC.64 R18, c[0x0][0x3c0] ;  /* 0x0000f000ff127b82 */ /* 0x000e620000000a00 */
[----:B------:R-:W2:Y:S01]  /*0b30*/  LDCU UR4, c[0x0][0x3b4] ;  /* 0x00007680ff0477ac */ /* 0x000ea20008000800 */
[----:B0-----:R-:W-:Y:S02]  /*0b40*/  IADD3 R4, P1, PT, R5, UR8, RZ ;  /* 0x0000000805047c10 */ /* 0x001fe4000ff3e0ff */
[----:B------:R-:W-:Y:S02]  /*0b50*/  IADD3 R6, P0, PT, R7, UR8, RZ ;  /* 0x0000000807067c10 */ /* 0x000fe4000ff1e0ff */
[----:B------:R-:W-:Y:S02]  /*0b60*/  LEA.HI.X.SX32 R5, R5, UR9, 0x1, P1 ;  /* 0x0000000905057c11 */ /* 0x000fe400088f0eff */
[----:B------:R-:W-:Y:S02]  /*0b70*/  IADD3 R8, P1, PT, R3, UR8, RZ ;  /* 0x0000000803087c10 */ /* 0x000fe4000ff3e0ff */
        /* <DEDUP_REMOVED lines=34> */
[----:B------:R-:W-:Y:S01]  /*0da0*/  IMAD.MOV.U32 R0, RZ, RZ, R20 ;  /* 0x000000ffff007224 */ /* 0x000fe200078e0014 */
[----:B------:R-:W-:-:S07]  /*0db0*/  MOV R18, 0xdd0 ;  /* 0x00000dd000127802 */ /* 0x000fce0000000f00 */
[----:B------:R-:W-:Y:S05]  /*0dc0*/  CALL.REL.NOINC `($__internal_2_$__cuda_sm3x_div_rn_noftz_f32_slowpath) ;  /* 0x0000000800547944 */ /* 0x000fea0003c00000 */
.L_x_56:
[----:B------:R-:W-:Y:S05]  /*0dd0*/  BSYNC.RECONVERGENT B0 ;  /* 0x0000000000007941 */ /* 0x000fea0003800200 */
.L_x_55:
        /* <DEDUP_REMOVED lines=10> */
[----:B0-----:R-:W-:-:S04]  /*0e80*/  MOV R21, R0 ;  /* 0x0000000000157202 */ /* 0x001fc80000000f00 */
[----:B------:R-:W-:Y:S02]  /*0e90*/  @P2 FMNMX R21, RZ, R21, !PT ;  /* 0x00000015ff152209 */ /* 0x000fe40007800000 */
[----:B--2---:R-:W-:Y:S02]  /*0ea0*/  I2FP.F32.U32 R24, R18 ;  /* 0x0000001200187245 */ /* 0x004fe40000201000 */
[----:B------:R-:W0:Y:S01]  /*0eb0*/  LDC.64 R18, c[0x0][0x388] ;  /* 0x0000e200ff127b82 */ /* 0x000e220000000a00 */
[----:B---3--:R-:W-:Y:S02]  /*0ec0*/  I2FP.F32.U32 R17, R17 ;  /* 0x0000001100117245 */ /* 0x008fe40000201000 */
[----:B------:R-:W-:Y:S01]  /*0ed0*/  FMUL R27, R15, R24 ;  /* 0x000000180f1b7220 */ /* 0x000fe20000400000 */
[----:B----4-:R-:W-:-:S03]  /*0ee0*/  I2FP.F32.U32 R25, R25 ;  /* 0x0000001900197245 */ /* 0x010fc60000201000 */
[----:B------:R-:W-:Y:S01]  /*0ef0*/  FFMA R17, R14, R17, R27 ;  /* 0x000000110e117223 */ /* 0x000fe2000000001b */
[----:B------:R-:W-:-:S03]  /*0f00*/  I2FP.F32.U32 R13, R13 ;  /* 0x0000000d000d7245 */ /* 0x000fc60000201000 */
[----:B------:R-:W-:-:S04]  /*0f10*/  FFMA R17, R2, R25, R17 ;  /* 0x0000001902117223 */ /* 0x000fc80000000011 */
[----:B------:R-:W-:-:S04]  /*0f20*/  FFMA R13, R16, R13, R17 ;  /* 0x0000000d100d7223 */ /* 0x000fc80000000011 */
[----:B------:R-:W-:Y:S01]  /*0f30*/  FADD R0, R13, 0.5 ;  /* 0x3f0000000d007421 */ /* 0x000fe20000000000 */
[----:B------:R-:W2:Y:S04]  /*0f40*/  MUFU.RCP R24, R3 ;  /* 0x0000000300187308 */ /* 0x000ea80000001000 */
[----:B------:R-:W-:Y:S01]  /*0f50*/  FMNMX R0, RZ, R0, !PT ;  /* 0x00000000ff007209 */ /* 0x000fe20007800000 */
[----:B0-----:R-:W-:-:S03]  /*0f60*/  IMAD.WIDE R12, R12, 0x4, R18 ;  /* 0x000000040c0c7825 */ /* 0x001fc600078e0212 */
[----:B------:R-:W-:Y:S02]  /*0f70*/  FMNMX R17, R0, 255, PT ;  /* 0x437f000000117809 */ /* 0x000fe40003800000 */
[----:B------:R0:W-:Y:S03]  /*0f80*/  STG.E desc[UR6][R12.64], R21 ;  /* 0x000000150c007986 */ /* 0x0001e6000c101906 */
[----:B-1----:R-:W-:-:S04]  /*0f90*/  FFMA R20, R17, UR4, -R20 ;  /* 0x0000000411147c23 */ /* 0x002fc80008000814 */
        /* <DEDUP_REMOVED lines=10> */
.L_x_58:
[----:B------:R-:W-:Y:S05]  /*1040*/  BSYNC.RECONVERGENT B0 ;  /* 0x0000000000007941 */ /* 0x000fea0003800200 */
.L_x_57:
[----:B------:R-:W0:Y:S01]  /*1050*/  LDC.64 R18, c[0x0][0x3c0] ;  /* 0x0000f000ff127b82 */ /* 0x000e220000000a00 */
[----:B------:R-:W2:Y:S01]  /*1060*/  LDG.E.U8.CONSTANT R4, desc[UR6][R4.64+0x2] ;  /* 0x0000020604047981 */ /* 0x000ea2000c1e9100 */
[----:B------:R-:W1:Y:S03]  /*1070*/  LDCU UR4, c[0x0][0x3b4] ;  /* 0x00007680ff0477ac */ /* 0x000e660008000800 */
[----:B------:R3:W4:Y:S04]  /*1080*/  LDG.E.U8.CONSTANT R6, desc[UR6][R6.64+0x2] ;  /* 0x0000020606067981 */ /* 0x000728000c1e9100 */
[----:B------:R-:W5:Y:S01]  /*1090*/  LDG.E.U8.CONSTANT R8, desc[UR6][R8.64+0x2] ;  /* 0x0000020608087981 */ /* 0x000f62000c1e9100 */
[----:B------:R-:W3:Y:S03]  /*10a0*/  LDC.64 R20, c[0x0][0x3b8] ;  /* 0x0000ee00ff147b82 */ /* 0x000ee60000000a00 */
[----:B------:R-:W5:Y:S04]  /*10b0*/  LDG.E.U8.CONSTANT R10, desc[UR6][R10.64+0x2] ;  /* 0x000002060a0a7981 */ /* 0x000f68000c1e9100 */
[----:B0-----:R-:W5:Y:S04]  /*10c0*/  LDG.E.CONSTANT R3, desc[UR6][R18.64+0x8] ;  /* 0x0000080612037981 */ /* 0x001f68000c1e9900 */
[----:B---3--:R-:W1:Y:S01]  /*10d0*/  LDG.E.CONSTANT R20, desc[UR6][R20.64+0x8] ;  /* 0x0000080614147981 */ /* 0x008e62000c1e9900 */
[----:B------:R-:W-:Y:S01]  /*10e0*/  IMAD.MOV.U32 R7, RZ, RZ, R0 ;  /* 0x000000ffff077224 */ /* 0x000fe200078e0000 */
[----:B------:R-:W-:Y:S04]  /*10f0*/  BSSY.RECONVERGENT B0, `(.L_x_59) ;  /* 0x000001a000007945 */ /* 0x000fe80003800200 */
[----:B------:R-:W-:-:S05]  /*1100*/  @P2 FMNMX R7, RZ, R7, !PT ;  /* 0x00000007ff072209 */ /* 0x000fca0007800000 */
[----:B------:R0:W-:Y:S01]  /*1110*/  STG.E desc[UR6][R12.64+0x4], R7 ;  /* 0x000004070c007986 */ /* 0x0001e2000c101906 */
[----:B--2---:R-:W-:Y:S02]  /*1120*/  I2FP.F32.U32 R22, R4 ;  /* 0x0000000400167245 */ /* 0x004fe40000201000 */
[----:B----4-:R-:W-:-:S03]  /*1130*/  I2FP.F32.U32 R17, R6 ;  /* 0x0000000600117245 */ /* 0x010fc60000201000 */
[----:B------:R-:W-:Y:S01]  /*1140*/  FMUL R23, R15, R22 ;  /* 0x000000160f177220 */ /* 0x000fe20000400000 */
[----:B-----5:R-:W-:-:S03]  /*1150*/  I2FP.F32.U32 R15, R8 ;  /* 0x00000008000f7245 */ /* 0x020fc60000201000 */
[----:B------:R-:W-:Y:S01]  /*1160*/  FFMA R17, R14, R17, R23 ;  /* 0x000000110e117223 */ /* 0x000fe20000000017 */
[----:B------:R-:W-:-:S03]  /*1170*/  I2FP.F32.U32 R5, R10 ;  /* 0x0000000a00057245 */ /* 0x000fc60000201000 */
[----:B------:R-:W-:-:S04]  /*1180*/  FFMA R15, R2, R15, R17 ;  /* 0x0000000f020f7223 */ /* 0x000fc80000000011 */
[----:B------:R-:W-:-:S04]  /*1190*/  FFMA R5, R16, R5, R15 ;  /* 0x0000000510057223 */ /* 0x000fc8000000000f */
[----:B------:R-:W-:Y:S01]  /*11a0*/  FADD R5, R5, 0.5 ;  /* 0x3f00000005057421 */ /* 0x000fe20000000000 */
[----:B------:R-:W2:Y:S04]  /*11b0*/  MUFU.RCP R2, R3 ;  /* 0x0000000300027308 */ /* 0x000ea80000001000 */
[----:B------:R-:W-:-:S04]  /*11c0*/  FMNMX R5, RZ, R5, !PT ;  /* 0x00000005ff057209 */ /* 0x000fc80007800000 */
[----:B------:R-:W-:-:S05]  /*11d0*/  FMNMX R5, R5, 255, PT ;  /* 0x437f000005057809 */ /* 0x000fca0003800000 */
        /* <DEDUP_REMOVED lines=11> */
.L_x_60:
[----:B------:R-:W-:Y:S05]  /*1290*/  BSYNC.RECONVERGENT B0 ;  /* 0x0000000000007941 */ /* 0x000fea0003800200 */
.L_x_59:
[----:B------:R-:W-:-:S05]  /*12a0*/  @P2 FMNMX R0, RZ, R0, !PT ;  /* 0x00000000ff002209 */ /* 0x000fca0007800000 */
[----:B------:R-:W-:Y:S01]  /*12b0*/  STG.E desc[UR6][R12.64+0x8], R0 ;  /* 0x000008000c007986 */ /* 0x000fe2000c101906 */
[----:B------:R-:W-:Y:S05]  /*12c0*/  EXIT ;  /* 0x000000000000794d */ /* 0x000fea0003800000 */
.L_x_54:
[----:B------:R-:W0:Y:S01]  /*12d0*/  LDCU.64 UR8, c[0x0][0x380] ;  /* 0x00007000ff0877ac */ /* 0x000e220008000a00 */
[----:B------:R-:W1:Y:S01]  /*12e0*/  LDCU UR4, c[0x0][0x3c8] ;  /* 0x00007900ff0477ac */ /* 0x000e620008000800 */
[----:B0-----:R-:W-:Y:S02]  /*12f0*/  IADD3 R20, P1, PT, R5, UR8, RZ ;  /* 0x0000000805147c10 */ /* 0x001fe4000ff3e0ff */
[----:B------:R-:W-:Y:S02]  /*1300*/  IADD3 R8, P0, PT, R7, UR8, RZ ;  /* 0x0000000807087c10 */ /* 0x000fe4000ff1e0ff */
[----:B------:R-:W-:Y:S02]  /*1310*/  LEA.HI.X.SX32 R21, R5, UR9, 0x1, P1 ;  /* 0x0000000905157c11 */ /* 0x000fe400088f0eff */
[----:B------:R-:W-:Y:S02]  /*1320*/  LEA.HI.X.SX32 R9, R7, UR9, 0x1, P0 ;  /* 0x0000000907097c11 */ /* 0x000fe400080f0eff */
[C---:B------:R-:W-:Y:S01]  /*1330*/  IADD3 R6, P0, PT, R3.reuse, UR8, RZ ;  /* 0x0000000803067c10 */ /* 0x040fe2000ff1e0ff */
[----:B------:R-:W2:Y:S04]  /*1340*/  LDG.E.U8.CONSTANT R22, desc[UR6][R20.64] ;  /* 0x0000000614167981 */ /* 0x000ea8000c1e9100 */
[----:B------:R-:W3:Y:S01]  /*1350*/  LDG.E.U8.CONSTANT R24, desc[UR6][R20.64+0x1] ;  /* 0x0000010614187981 */ /* 0x000ee2000c1e9100 */
[----:B------:R-:W-:-:S03]  /*1360*/  LEA.HI.X.SX32 R7, R3, UR9, 0x1, P0 ;  /* 0x0000000903077c11 */ /* 0x000fc600080f0eff */
[----:B------:R-:W4:Y:S01]  /*1370*/  LDG.E.U8.CONSTANT R25, desc[UR6][R20.64+0x2] ;  /* 0x0000020614197981 */ /* 0x000f22000c1e9100 */
[C---:B------:R-:W-:Y:S01]  /*1380*/  IADD3 R4, P1, PT, R0.reuse, UR8, RZ ;  /* 0x0000000800047c10 */ /* 0x040fe2000ff3e0ff */
[----:B------:R-:W0:Y:S02]  /*1390*/  LDCU UR8, c[0x0][0x3b4] ;  /* 0x00007680ff0877ac */ /* 0x000e240008000800 */
[----:B------:R-:W5:Y:S04]  /*13a0*/  LDG.E.U8.CONSTANT R19, desc[UR6][R8.64] ;  /* 0x0000000608137981 */ /* 0x000f68000c1e9100 */
[----:B------:R-:W5:Y:S04]  /*13b0*/  LDG.E.U8.CONSTANT R23, desc[UR6][R8.64+0x1] ;  /* 0x0000010608177981 */ /* 0x000f68000c1e9100 */
[----:B------:R0:W5:Y:S01]  /*13c0*/  LDG.E.U8.CONSTANT R13, desc[UR6][R8.64+0x2] ;  /* 0x00000206080d7981 */ /* 0x000162000c1e9100 */
[----:B------:R-:W-:-:S03]  /*13d0*/  LEA.HI.X.SX32 R5, R0, UR9, 0x1, P1 ;  /* 0x0000000900057c11 */ /* 0x000fc600088f0eff */
[----:B------:R-:W5:Y:S04]  /*13e0*/  LDG.E.U8.CONSTANT R11, desc[UR6][R6.64+0x1] ;  /* 0x00000106060b7981 */ /* 0x000f68000c1e9100 */
[----:B------:R-:W5:Y:S04]  /*13f0*/  LDG.E.U8.CONSTANT R18, desc[UR6][R6.64+0x2] ;  /* 0x0000020606127981 */ /* 0x000f68000c1e9100 */
[----:B------:R5:W5:Y:S04]  /*1400*/  LDG.E.U8.CONSTANT R17, desc[UR6][R6.64] ;  /* 0x0000000606117981 */ /* 0x000b68000c1e9100 */
[----:B------:R-:W5:Y:S04]  /*1410*/  LDG.E.U8.CONSTANT R10, desc[UR6][R4.64] ;  /* 0x00000006040a7981 */ /* 0x000f68000c1e9100 */
[----:B------:R-:W5:Y:S04]  /*1420*/  LDG.E.U8.CONSTANT R0, desc[UR6][R4.64+0x1] ;  /* 0x0000010604007981 */ /* 0x000f68000c1e9100 */
[----:B------:R5:W5:Y:S01]  /*1430*/  LDG.E.U8.CONSTANT R3, desc[UR6][R4.64+0x2] ;  /* 0x0000020604037981 */ /* 0x000b62000c1e9100 */
[----:B-1----:R-:W-:-:S02]  /*1440*/  ISETP.NE.AND P0, PT, RZ, UR4, PT ;  /* 0x00000004ff007c0c */ /* 0x002fc4000bf05270 */
[----:B--2---:R-:W-:Y:S02]  /*1450*/  I2FP.F32.U32 R22, R22 ;  /* 0x0000001600167245 */ /* 0x004fe40000201000 */
[----:B---3--:R-:W-:Y:S02]  /*1460*/  I2FP.F32.U32 R24, R24 ;  /* 0x0000001800187245 */ /* 0x008fe40000201000 */
[----:B----4-:R-:W-:Y:S01]  /*1470*/  I2FP.F32.U32 R20, R25 ;  /* 0x0000001900147245 */ /* 0x010fe20000201000 */
[C---:B0-----:R-:W-:Y:S02]  /*1480*/  FMUL R9, R15.reuse, R22 ;  /* 0x000000160f097220 */ /* 0x041fe40000400000 */
[C---:B------:R-:W-:Y:S01]  /*1490*/  FMUL R24, R15.reuse, R24 ;  /* 0x000000180f187220 */ /* 0x040fe20000400000 */
[----:B-----5:R-:W-:Y:S01]  /*14a0*/  I2FP.F32.U32 R19, R19 ;  /* 0x0000001300137245 */ /* 0x020fe20000201000 */
[----:B------:R-:W-:Y:S01]  /*14b0*/  FMUL R15, R15, R20 ;  /* 0x000000140f0f7220 */ /* 0x000fe20000400000 */
[----:B------:R-:W-:-:S02]  /*14c0*/  I2FP.F32.U32 R23, R23 ;  /* 0x0000001700177245 */ /* 0x000fc40000201000 */
[----:B------:R-:W-:Y:S01]  /*14d0*/  I2FP.F32.U32 R13, R13 ;  /* 0x0000000d000d7245 */ /* 0x000fe20000201000 */
[C---:B------:R-:W-:Y:S02]  /*14e0*/  FFMA R9, R14.reuse, R19, R9 ;  /* 0x000000130e097223 */ /* 0x040fe40000000009 */
        /* <DEDUP_REMOVED lines=9> */
[----:B------:R-:W-:Y:S02]  /*1580*/  I2FP.F32.U32 R7, R0 ;  /* 0x0000000000077245 */ /* 0x000fe40000201000 */
[----:B------:R-:W-:Y:S01]  /*1590*/  I2FP.F32.U32 R11, R3 ;  /* 0x00000003000b7245 */ /* 0x000fe20000201000 */
[C---:B------:R-:W-:Y:S01]  /*15a0*/  FFMA R5, R16.reuse, R5, R9 ;  /* 0x0000000510057223 */ /* 0x040fe20000000009 */
[----:B------:R-:W0:Y:S01]  /*15b0*/  LDC.64 R2, c[0x0][0x388] ;  /* 0x0000e200ff027b82 */ /* 0x000e220000000a00 */
[C---:B------:R-:W-:Y:S02]  /*15c0*/  FFMA R7, R16.reuse, R7, R24 ;  /* 0x0000000710077223 */ /* 0x040fe40000000018 */
[----:B------:R-:W-:Y:S01]  /*15d0*/  FFMA R11, R16, R11, R14 ;  /* 0x0000000b100b7223 */ /* 0x000fe2000000000e */
[----:B------:R-:W-:Y:S01]  /*15e0*/  FADD R5, R5, 0.5 ;  /* 0x3f00000005057421 */ /* 0x000fe20000000000 */
[----:B------:R-:W-:-:S02]  /*15f0*/  FADD R7, R7, 0.5 ;  /* 0x3f00000007077421 */ /* 0x000fc40000000000 */
[----:B------:R-:W-:Y:S02]  /*1600*/  FADD R11, R11, 0.5 ;  /* 0x3f0000000b0b7421 */ /* 0x000fe40000000000 */
[----:B------:R-:W-:Y:S02]  /*1610*/  FMNMX R5, RZ, R5, !PT ;  /* 0x00000005ff057209 */ /* 0x000fe40007800000 */
[----:B------:R-:W-:Y:S02]  /*1620*/  FMNMX R7, RZ, R7, !PT ;  /* 0x00000007ff077209 */ /* 0x000fe40007800000 */
[----:B------:R-:W-:Y:S02]  /*1630*/  FMNMX R11, RZ, R11, !PT ;  /* 0x0000000bff0b7209 */ /* 0x000fe40007800000 */
[----:B------:R-:W-:Y:S02]  /*1640*/  FMNMX R5, R5, 255, PT ;  /* 0x437f000005057809 */ /* 0x000fe40003800000 */
[----:B------:R-:W-:-:S02]  /*1650*/  FMNMX R7, R7, 255, PT ;  /* 0x437f000007077809 */ /* 0x000fc40003800000 */
[----:B------:R-:W-:Y:S01]  /*1660*/  FMNMX R11, R11, 255, PT ;  /* 0x437f00000b0b7809 */ /* 0x000fe20003800000 */
[----:B------:R-:W-:Y:S02]  /*1670*/  FMUL R5, R5, UR8 ;  /* 0x0000000805057c20 */ /* 0x000fe40008400000 */
[----:B------:R-:W-:Y:S02]  /*1680*/  FMUL R7, R7, UR8 ;  /* 0x0000000807077c20 */ /* 0x000fe40008400000 */
[----:B------:R-:W-:Y:S01]  /*1690*/  FMUL R11, R11, UR8 ;  /* 0x000000080b0b7c20 */ /* 0x000fe20008400000 */
[----:B0-----:R-:W-:Y:S01]  /*16a0*/  IMAD.WIDE R2, R12, 0x4, R2 ;  /* 0x000000040c027825 */ /* 0x001fe200078e0202 */
[----:B------:R-:W-:Y:S02]  /*16b0*/  @P0 FMNMX R5, RZ, R5, !PT ;  /* 0x00000005ff050209 */ /* 0x000fe40007800000 */
[----:B------:R-:W-:Y:S02]  /*16c0*/  @P0 FMNMX R7, RZ, R7, !PT ;  /* 0x00000007ff070209 */ /* 0x000fe40007800000 */
[----:B------:R-:W-:Y:S01]  /*16d0*/  @P0 FMNMX R11, RZ, R11, !PT ;  /* 0x0000000bff0b0209 */ /* 0x000fe20007800000 */
[----:B------:R-:W-:Y:S04]  /*16e0*/  STG.E desc[UR6][R2.64], R5 ;  /* 0x0000000502007986 */ /* 0x000fe8000c101906 */
[----:B------:R-:W-:Y:S04]  /*16f0*/  STG.E desc[UR6][R2.64+0x4], R7 ;  /* 0x0000040702007986 */ /* 0x000fe8000c101906 */
[----:B------:R-:W-:Y:S01]  /*1700*/  STG.E desc[UR6][R2.64+0x8], R11 ;  /* 0x0000080b02007986 */ /* 0x000fe2000c101906 */
[----:B------:R-:W-:Y:S05]  /*1710*/  EXIT ;  /* 0x000000000000794d */ /* 0x000fea0003800000 */
        .weak           $__internal_2_$__cuda_sm3x_div_rn_noftz_f32_slowpath
        .type           $__internal_2_$__cuda_sm3x_div_rn_noftz_f32_slowpath,@function
        .size           $__internal_2_$__cuda_sm3x_div_rn_noftz_f32_slowpath,(.L_x_143 - $__internal_2_$__cuda_sm3x_div_rn_noftz_f32_slowpath)
$__internal_2_$__cuda_sm3x_div_rn_noftz_f32_slowpath:
        /* <DEDUP_REMOVED lines=9> */
[----:B------:R-:W-:Y:S01]  /*17b0*/  @!P0 MOV R19, RZ ;  /* 0x000000ff00138202 */ /* 0x000fe20000000f00 */
        /* <DEDUP_REMOVED lines=22> */
[----:B------:R-:W-:-:S03]  /*1920*/  @!P1 FFMA R3, R3, 1.84467440737095516160e+19, RZ ;  /* 0x5f80000003039823 */ /* 0x000fc600000000ff */
[----:B------:R-:W-:-:S07]  /*1930*/  @!P1 IADD3 R19, PT, PT, R19, 0x40, RZ ;  /* 0x0000004013139810 */ /* 0x000fce0007ffe0ff */
.L_x_62:
[----:B------:R-:W-:Y:S01]  /*1940*/  LEA R22, R17, 0xc0800000, 0x17 ;  /* 0xc080000011167811 */ /* 0x000fe200078eb8ff */
[----:B------:R-:W-:Y:S01]  /*1950*/  VIADD R20, R20, 0xffffff81 ;  /* 0xffffff8114147836 */ /* 0x000fe20000000000 */
[----:B------:R-:W-:Y:S03]  /*1960*/  BSSY.RECONVERGENT B2, `(.L_x_67) ;  /* 0x0000035000027945 */ /* 0x000fe60003800200 */
[----:B------:R-:W-:Y:S02]  /*1970*/  IMAD.IADD R23, R3, 0x1, -R22 ;  /* 0x0000000103177824 */ /* 0x000fe400078e0a16 */
[C---:B------:R-:W-:Y:S01]  /*1980*/  IMAD R0, R20.reuse, -0x800000, R0 ;  /* 0xff80000014007824 */ /* 0x040fe200078e0200 */
[----:B------:R-:W-:Y:S01]  /*1990*/  IADD3 R20, PT, PT, R20, 0x7f, -R17 ;  /* 0x0000007f14147810 */ /* 0x000fe20007ffe811 */
[----:B------:R-:W0:Y:S01]  /*19a0*/  MUFU.RCP R22, R23 ;  /* 0x0000001700167308 */ /* 0x000e220000001000 */
[----:B------:R-:W-:-:S02]  /*19b0*/  FADD.FTZ R21, -R23, -RZ ;  /* 0x800000ff17157221 */ /* 0x000fc40000010100 */
[----:B------:R-:W-:Y:S02]  /*19c0*/  IADD3 R19, PT, PT, R20, R19, RZ ;  /* 0x0000001314137210 */ /* 0x000fe40007ffe0ff */
        /* <DEDUP_REMOVED lines=38> */
[----:B------:R-:W-:-:S05]  /*1c30*/  LOP3.LUT R17, R22, R17, RZ, 0xc0, !PT ;  /* 0x0000001116117212 */ /* 0x000fca00078ec0ff */
[----:B------:R-:W-:-:S05]  /*1c40*/  IMAD.IADD R17, R20, 0x1, R17 ;  /* 0x0000000114117824 */ /* 0x000fca00078e0211 */
[----:B------:R-:W-:Y:S01]  /*1c50*/  LOP3.LUT R0, R17, R0, RZ, 0xfc, !PT ;  /* 0x0000000011007212 */ /* 0x000fe200078efcff */
[----:B------:R-:W-:Y:S06]  /*1c60*/  BRA `(.L_x_70) ;  /* 0x0000000000107947 */ /* 0x000fec0003800000 */
.L_x_69:
[----:B------:R-:W-:-:S04]  /*1c70*/  LOP3.LUT R0, R0, 0x80000000, RZ, 0xc0, !PT ;  /* 0x8000000000007812 */ /* 0x000fc800078ec0ff */
[----:B------:R-:W-:Y:S01]  /*1c80*/  LOP3.LUT R0, R0, 0x7f800000, RZ, 0xfc, !PT ;  /* 0x7f80000000007812 */ /* 0x000fe200078efcff */
[----:B------:R-:W-:Y:S06]  /*1c90*/  BRA `(.L_x_70) ;  /* 0x0000000000047947 */ /* 0x000fec0003800000 */
.L_x_68:
[----:B------:R-:W-:-:S07]  /*1ca0*/  LEA R0, R19, R0, 0x17 ;  /* 0x0000000013007211 */ /* 0x000fce00078eb8ff */
.L_x_70:
[----:B------:R-:W-:Y:S05]  /*1cb0*/  BSYNC.RECONVERGENT B2 ;  /* 0x0000000000027941 */ /* 0x000fea0003800200 */
.L_x_67:
[----:B------:R-:W-:Y:S05]  /*1cc0*/  BRA `(.L_x_71) ;  /* 0x0000000000207947 */ /* 0x000fea0003800000 */
.L_x_66:
[----:B------:R-:W-:-:S04]  /*1cd0*/  LOP3.LUT R0, R3, 0x80000000, R0, 0x48, !PT ;  /* 0x8000000003007812 */ /* 0x000fc800078e4800 */
[----:B------:R-:W-:Y:S01]  /*1ce0*/  LOP3.LUT R0, R0, 0x7f800000, RZ, 0xfc, !PT ;  /* 0x7f80000000007812 */ /* 0x000fe200078efcff */
[----:B------:R-:W-:Y:S06]  /*1cf0*/  BRA `(.L_x_71) ;  /* 0x0000000000147947 */ /* 0x000fec0003800000 */
.L_x_65:
[----:B------:R-:W-:Y:S01]  /*1d00*/  LOP3.LUT R0, R3, 0x80000000, R0, 0x48, !PT ;  /* 0x8000000003007812 */ /* 0x000fe200078e4800 */
[----:B------:R-:W-:Y:S06]  /*1d10*/  BRA `(.L_x_71) ;  /* 0x00000000000c7947 */ /* 0x000fec0003800000 */
.L_x_64:
[----:B------:R-:W0:Y:S01]  /*1d20*/  MUFU.RSQ R0, -QNAN ;  /* 0xffc0000000007908 */ /* 0x000e220000001400 */
[----:B------:R-:W-:Y:S05]  /*1d30*/  BRA `(.L_x_71) ;  /* 0x0000000000047947 */ /* 0x000fea0003800000 */
.L_x_63:
[----:B------:R-:W-:-:S07]  /*1d40*/  FADD.FTZ R0, R0, R3 ;  /* 0x0000000300007221 */ /* 0x000fce0000010000 */
.L_x_71:
[----:B------:R-:W-:Y:S05]  /*1d50*/  BSYNC.RECONVERGENT B1 ;  /* 0x0000000000017941 */ /* 0x000fea0003800200 */
.L_x_61:
[----:B------:R-:W-:-:S04]  /*1d60*/  IMAD.MOV.U32 R19, RZ, RZ, 0x0 ;  /* 0x00000000ff137424 */ /* 0x000fc800078e00ff */
[----:B0-----:R-:W-:Y:S05]  /*1d70*/  RET.REL.NODEC R18 `(preprocess_letterbox_nhwc) ;  /* 0xffffffe012a07950 */ /* 0x001fea0003c3ffff */
.L_x_72:
        /* <DEDUP_REMOVED lines=16> */
.L_x_143:


//--------------------- .text.preprocess_resize_nhwc --------------------------
	.section	.text.preprocess_resize_nhwc,"ax",@progbits
	.align	128
        .global         preprocess_resize_nhwc
        .type           preprocess_resize_nhwc,@function
        .size           preprocess_resize_nhwc,(.L_x_144 - preprocess_resize_nhwc)
        .other          preprocess_resize_nhwc,@"STO_CUDA_ENTRY STV_DEFAULT"
preprocess_resize_nhwc:
.text.preprocess_resize_nhwc:
        /* <DEDUP_REMOVED lines=25> */
[----:B------:R-:W-:Y:S05]  /*0190*/  CALL.REL.NOINC `($__internal_3_$__cuda_sm3x_div_rn_noftz_f32_slowpath) ;  /* 0x0000000c00f07944 */ /* 0x000fea0003c00000 */
[----:B------:R-:W-:-:S07]  /*01a0*/  IMAD.MOV.U32 R4, RZ, RZ, R0 ;  /* 0x000000ffff047224 */ /* 0x000fce00078e0000 */
.L_x_73:
        /* <DEDUP_REMOVED lines=15> */
.L_x_74:
[----:B------:R-:W0:Y:S01]  /*02a0*/  LDCU UR6, c[0x0][0x39c] ;  /* 0x00007380ff0677ac */ /* 0x000e220008000800 */
[----:B------:R-:W-:Y:S01]  /*02b0*/  I2FP.F32.S32 R0, R5 ;  /* 0x0000000500007245 */ /* 0x000fe20000201400 */
[----:B------:R-:W1:Y:S01]  /*02c0*/  LDC.64 R6, c[0x0][0x390] ;  /* 0x0000e400ff067b82 */ /* 0x000e620000000a00 */
[----:B------:R-:W2:Y:S03]  /*02d0*/  LDCU.64 UR4, c[0x0][0x3b0] ;  /* 0x00007600ff0477ac */ /* 0x000ea60008000a00 */
[----:B------:R-:W-:Y:S01]  /*02e0*/  FADD R3, R0, 0.5 ;  /* 0x3f00000000037421 */ /* 0x000fe20000000000 */
[----:B------:R-:W-:-:S03]  /*02f0*/  I2FP.F32.U32 R0, R2 ;  /* 0x0000000200007245 */ /* 0x000fc60000201000 */
[----:B------:R-:W-:Y:S02]  /*0300*/  FFMA R3, R3, R4, -0.5 ;  /* 0xbf00000003037423 */ /* 0x000fe40000000004 */
[----:B------:R-:W-:Y:S02]  /*0310*/  FADD R9, R0, 0.5 ;  /* 0x3f00000000097421 */ /* 0x000fe40000000000 */
[----:B------:R-:W3:Y:S02]  /*0320*/  FRND.FLOOR R0, R3 ;  /* 0x0000000300007307 */ /* 0x000ee40000205000 */
[----:B------:R-:W-:Y:S01]  /*0330*/  FFMA R8, R9, R8, -0.5 ;  /* 0xbf00000009087423 */ /* 0x000fe20000000008 */
[----:B0-----:R-:W-:Y:S01]  /*0340*/  IMAD R12, R2, UR6, R5 ;  /* 0x00000006020c7c24 */ /* 0x001fe2000f8e0205 */
[----:B------:R-:W0:Y:S04]  /*0350*/  LDCU.64 UR6, c[0x0][0x3a8] ;  /* 0x00007500ff0677ac */ /* 0x000e280008000a00 */
[----:B------:R4:W5:Y:S01]  /*0360*/  F2I.FLOOR.NTZ R4, R3 ;  /* 0x0000000300047305 */ /* 0x0009620000207100 */
[----:B--2---:R-:W-:Y:S01]  /*0370*/  UISETP.NE.U32.AND UP0, UPT, UR4, URZ, UPT ;  /* 0x000000ff0400728c */ /* 0x004fe2000bf05070 */
[----:B------:R-:W-:-:S02]  /*0380*/  IMAD R12, R12, 0x3, RZ ;  /* 0x000000030c0c7824 */ /* 0x000fc400078e02ff */
[----:B-1----:R-:W-:Y:S01]  /*0390*/  VIADD R5, R7, 0xffffffff ;  /* 0xffffffff07057836 */ /* 0x002fe20000000000 */
[----:B------:R-:W-:Y:S01]  /*03a0*/  UISETP.NE.AND.EX UP0, UPT, UR5, URZ, UPT, UP0 ;  /* 0x000000ff0500728c */ /* 0x000fe2000bf05300 */
[----:B---3--:R-:W-:Y:S02]  /*03b0*/  FADD R15, R3, -R0 ;  /* 0x80000000030f7221 */ /* 0x008fe40000000000 */
[----:B------:R-:W1:Y:S01]  /*03c0*/  F2I.FLOOR.NTZ R10, R8 ;  /* 0x00000008000a7305 */ /* 0x000e620000207100 */
[----:B----4-:R-:W-:Y:S01]  /*03d0*/  VIADD R3, R6, 0xffffffff ;  /* 0xffffffff06037836 */ /* 0x010fe20000000000 */
[----:B------:R-:W2:Y:S01]  /*03e0*/  LDCU.64 UR4, c[0x0][0x358] ;  /* 0x00006b00ff0477ac */ /* 0x000ea20008000a00 */
[----:B0-----:R-:W-:-:S05]  /*03f0*/  UISETP.EQ.U32.AND UP1, UPT, UR6, URZ, UPT ;  /* 0x000000ff0600728c */ /* 0x001fca000bf22070 */
[----:B------:R-:W0:Y:S01]  /*0400*/  FRND.FLOOR R9, R8 ;  /* 0x0000000800097307 */ /* 0x000e220000205000 */
[C---:B-----5:R-:W-:Y:S02]  /*0410*/  VIMNMX.RELU R0, PT, PT, R4.reuse, R5, PT ;  /* 0x0000000504007248 */ /* 0x060fe40003fe1100 */
[----:B------:R-:W-:Y:S01]  /*0420*/  VIADDMNMX.RELU R4, R4, 0x1, R5, PT ;  /* 0x0000000104047846 */ /* 0x000fe20003801105 */
[----:B------:R-:W-:Y:S01]  /*0430*/  UISETP.EQ.OR.EX UP0, UPT, UR7, URZ, !UP0, UP1 ;  /* 0x000000ff0700728c */ /* 0x000fe2000c702710 */
[C---:B-1----:R-:W-:Y:S02]  /*0440*/  VIMNMX.RELU R5, PT, PT, R10.reuse, R3, PT ;  /* 0x000000030a057248 */ /* 0x042fe40003fe1100 */
[----:B------:R-:W-:-:S03]  /*0450*/  VIADDMNMX.RELU R3, R10, 0x1, R3, PT ;  /* 0x000000010a037846 */ /* 0x000fc60003801103 */
[CC--:B------:R-:W-:Y:S02]  /*0460*/  IMAD R6, R5.reuse, R7.reuse, R0 ;  /* 0x0000000705067224 */ /* 0x0c0fe400078e0200 */
[-C--:B------:R-:W-:Y:S02]  /*0470*/  IMAD R5, R5, R7.reuse, R4 ;  /* 0x0000000705057224 */ /* 0x080fe400078e0204 */
[----:B0-----:R-:W-:Y:S01]  /*0480*/  FADD R2, R8, -R9 ;  /* 0x8000000908027221 */ /* 0x001fe20000000000 */
[-C--:B------:R-:W-:Y:S02]  /*0490*/  IMAD R0, R3, R7.reuse, R0 ;  /* 0x0000000703007224 */ /* 0x080fe400078e0200 */
[----:B------:R-:W-:Y:S01]  /*04a0*/  FADD R9, -R15, 1 ;  /* 0x3f8000000f097421 */ /* 0x000fe20000000100 */
[----:B------:R-:W-:Y:S02]  /*04b0*/  IMAD R4, R3, R7, R4 ;  /* 0x0000000703047224 */ /* 0x000fe400078e0204 */
[----:B------:R-:W-:Y:S01]  /*04c0*/  FADD R14, -R2, 1 ;  /* 0x3f800000020e7421 */ /* 0x000fe20000000100 */
[----:B------:R-:W-:Y:S01]  /*04d0*/  FMUL R16, R15, R2 ;  /* 0x000000020f107220 */ /* 0x000fe20000400000 */
[----:B------:R-:W-:-:S02]  /*04e0*/  IMAD R3, R0, 0x3, RZ ;  /* 0x0000000300037824 */ /* 0x000fc400078e02ff */
[----:B------:R-:W-:Y:S01]  /*04f0*/  FMUL R2, R2, R9 ;  /* 0x0000000902027220 */ /* 0x000fe20000400000 */
[-C--:B------:R-:W-:Y:S01]  /*0500*/  FMUL R15, R15, R14.reuse ;  /* 0x0000000e0f0f7220 */ /* 0x080fe20000400000 */
[----:B------:R-:W-:Y:S01]  /*0510*/  FMUL R14, R9, R14 ;  /* 0x0000000e090e7220 */ /* 0x000fe20000400000 */
[----:B------:R-:W-:Y:S02]  /*0520*/  IMAD R7, R6, 0x3, RZ ;  /* 0x0000000306077824 */ /* 0x000fe400078e02ff */
[----:B------:R-:W-:Y:S02]  /*0530*/  IMAD R5, R5, 0x3, RZ ;  /* 0x0000000305057824 */ /* 0x000fe400078e02ff */
[----:B------:R-:W-:Y:S01]  /*0540*/  IMAD R0, R4, 0x3, RZ ;  /* 0x0000000304007824 */ /* 0x000fe200078e02ff */
[----:B--2---:R-:W-:Y:S06]  /*0550*/  BRA.U UP0, `(.L_x_75) ;  /* 0x0000000500ec7547 */ /* 0x004fec000b800000 */
[----:B------:R-:W0:Y:S01]  /*0560*/  LDCU.64 UR6, c[0x0][0x380] ;  /* 0x00007000ff0677ac */ /* 0x000e220008000a00 */
[----:B------:R-:W1:Y:S01]  /*0570*/  LDC.64 R18, c[0x0][0x3b0] ;  /* 0x0000ec00ff127b82 */ /* 0x000e620000000a00 */
[----:B0-----:R-:W-:Y:S02]  /*0580*/  IADD3 R4, P1, PT, R5, UR6, RZ ;  /* 0x0000000605047c10 */ /* 0x001fe4000ff3e0ff */
[----:B------:R-:W-:Y:S02]  /*0590*/  IADD3 R6, P0, PT, R7, UR6, RZ ;  /* 0x0000000607067c10 */ /* 0x000fe4000ff1e0ff */
[----:B------:R-:W-:Y:S02]  /*05a0*/  LEA.HI.X.SX32 R5, R5, UR7, 0x1, P1 ;  /* 0x0000000705057c11 */ /* 0x000fe400088f0eff */
[----:B------:R-:W-:Y:S02]  /*05b0*/  IADD3 R8, P1, PT, R3, UR6, RZ ;  /* 0x0000000603087c10 */ /* 0x000fe4000ff3e0ff */
[----:B------:R-:W-:Y:S01]  /*05c0*/  LEA.HI.X.SX32 R7, R7, UR7, 0x1, P0 ;  /* 0x0000000707077c11 */ /* 0x000fe200080f0eff */
[----:B------:R-:W2:Y:S01]  /*05d0*/  LDG.E.U8.CONSTANT R17, desc[UR4][R4.64] ;  /* 0x0000000404117981 */ /* 0x000ea2000c1e9100 */
[C---:B------:R-:W-:Y:S01]  /*05e0*/  IADD3 R10, P0, PT, R0.reuse, UR6, RZ ;  /* 0x00000006000a7c10 */ /* 0x040fe2000ff1e0ff */
[----:B------:R-:W0:Y:S01]  /*05f0*/  LDC.64 R20, c[0x0][0x3a8] ;  /* 0x0000ea00ff147b82 */ /* 0x000e220000000a00 */
[----:B------:R-:W-:Y:S01]  /*0600*/  LEA.HI.X.SX32 R9, R3, UR7, 0x1, P1 ;  /* 0x0000000703097c11 */ /* 0x000fe200088f0eff */
[----:B------:R-:W3:Y:S01]  /*0610*/  LDG.E.U8.CONSTANT R13, desc[UR4][R6.64] ;  /* 0x00000004060d7981 */ /* 0x000ee2000c1e9100 */
[----:B------:R-:W-:Y:S01]  /*0620*/  LEA.HI.X.SX32 R11, R0, UR7, 0x1, P0 ;  /* 0x00000007000b7c11 */ /* 0x000fe200080f0eff */
[----:B------:R-:W4:Y:S02]  /*0630*/  LDCU UR7, c[0x0][0x3a0] ;  /* 0x00007400ff0777ac */ /* 0x000f240008000800 */
[----:B------:R-:W5:Y:S01]  /*0640*/  LDG.E.U8.CONSTANT R23, desc[UR4][R8.64] ;  /* 0x0000000408177981 */ /* 0x000f62000c1e9100 */
[----:B------:R-:W4:Y:S03]  /*0650*/  LDCU UR6, c[0x0][0x3b8] ;  /* 0x00007700ff0677ac */ /* 0x000f260008000800 */
[----:B------:R-:W5:Y:S04]  /*0660*/  LDG.E.U8.CONSTANT R24, desc[UR4][R10.64] ;  /* 0x000000040a187981 */ /* 0x000f68000c1e9100 */
[----:B-1----:R-:W5:Y:S04]  /*0670*/  LDG.E.CONSTANT R3, desc[UR4][R18.64] ;  /* 0x0000000412037981 */ /* 0x002f68000c1e9900 */
[----:B0-----:R-:W5:Y:S01]  /*0680*/  LDG.E.CONSTANT R0, desc[UR4][R20.64] ;  /* 0x0000000414007981 */ /* 0x001f62000c1e9900 */
[----:B------:R-:W-:Y:S01]  /*0690*/  BSSY.RECONVERGENT B0, `(.L_x_76) ;  /* 0x0000019000007945 */ /* 0x000fe20003800200 */
[----:B----4-:R-:W-:-:S02]  /*06a0*/  ISETP.NE.AND P2, PT, RZ, UR6, PT ;  /* 0x00000006ff007c0c */ /* 0x010fc4000bf45270 */
[----:B--2---:R-:W-:Y:S02]  /*06b0*/  I2FP.F32.U32 R22, R17 ;  /* 0x0000001100167245 */ /* 0x004fe40000201000 */
[----:B---3--:R-:W-:-:S03]  /*06c0*/  I2FP.F32.U32 R13, R13 ;  /* 0x0000000d000d7245 */ /* 0x008fc60000201000 */
[----:B------:R-:W-:Y:S01]  /*06d0*/  FMUL R17, R15, R22 ;  /* 0x000000160f117220 */ /* 0x000fe20000400000 */
[----:B-----5:R-:W-:-:S03]  /*06e0*/  I2FP.F32.U32 R23, R23 ;  /* 0x0000001700177245 */ /* 0x020fc60000201000 */
        /* <DEDUP_REMOVED lines=16> */
[----:B------:R-:W-:-:S07]  /*07f0*/  MOV R18, 0x810 ;  /* 0x0000081000127802 */ /* 0x000fce0000000f00 */
[----:B------:R-:W-:Y:S05]  /*0800*/  CALL.REL.NOINC `($__internal_3_$__cuda_sm3x_div_rn_noftz_f32_slowpath) ;  /* 0x0000000800547944 */ /* 0x000fea0003c00000 */
[----:B------:R-:W-:-:S07]  /*0810*/  IMAD.MOV.U32 R13, RZ, RZ, R0 ;  /* 0x000000ffff0d7224 */ /* 0x000fce00078e0000 */
.L_x_77:
[----:B------:R-:W-:Y:S05]  /*0820*/  BSYNC.RECONVERGENT B0 ;  /* 0x0000000000007941 */ /* 0x000fea0003800200 */
.L_x_76:
        /* <DEDUP_REMOVED lines=10> */
[----:B0-----:R-:W-:-:S05]  /*08d0*/  IMAD.MOV.U32 R21, RZ, RZ, R13 ;  /* 0x000000ffff157224 */ /* 0x001fca00078e000d */
        /* <DEDUP_REMOVED lines=25> */
[----:B------:R-:W-:Y:S05]  /*0a70*/  CALL.REL.NOINC `($__internal_3_$__cuda_sm3x_div_rn_noftz_f32_slowpath) ;  /* 0x0000000400b87944 */ /* 0x000fea0003c00000 */
[----:B------:R-:W-:-:S07]  /*0a80*/  IMAD.MOV.U32 R17, RZ, RZ, R0 ;  /* 0x000000ffff117224 */ /* 0x000fce00078e0000 */
.L_x_79:
[----:B------:R-:W-:Y:S05]  /*0a90*/  BSYNC.RECONVERGENT B0 ;  /* 0x0000000000007941 */ /* 0x000fea0003800200 */
.L_x_78:
        /* <DEDUP_REMOVED lines=9> */
[----:B------:R-:W-:Y:S01]  /*0b30*/  @P2 FMNMX R17, RZ, R17, !PT ;  /* 0x00000011ff112209 */ /* 0x000fe20007800000 */
[----:B------:R-:W-:Y:S04]  /*0b40*/  BSSY.RECONVERGENT B0, `(.L_x_80) ;  /* 0x0000019000007945 */ /* 0x000fe80003800200 */
[----:B------:R0:W-:Y:S01]  /*0b50*/  STG.E desc[UR4][R12.64+0x4], R17 ;  /* 0x000004110c007986 */ /* 0x0001e2000c101904 */
[----:B--2---:R-:W-:-:S02]  /*0b60*/  I2FP.F32.U32 R0, R4 ;  /* 0x0000000400007245 */ /* 0x004fc40000201000 */
[----:B---3--:R-:W-:-:S03]  /*0b70*/  I2FP.F32.U32 R23, R6 ;  /* 0x0000000600177245 */ /* 0x008fc60000201000 */
        /* <DEDUP_REMOVED lines=21> */
.L_x_81:
[----:B------:R-:W-:Y:S05]  /*0cd0*/  BSYNC.RECONVERGENT B0 ;  /* 0x0000000000007941 */ /* 0x000fea0003800200 */
.L_x_80:
[----:B------:R-:W-:-:S05]  /*0ce0*/  @P2 FMNMX R2, RZ, R2, !PT ;  /* 0x00000002ff022209 */ /* 0x000fca0007800000 */
[----:B------:R-:W-:Y:S01]  /*0cf0*/  STG.E desc[UR4][R12.64+0x8], R2 ;  /* 0x000008020c007986 */ /* 0x000fe2000c101904 */
[----:B------:R-:W-:Y:S05]  /*0d00*/  EXIT ;  /* 0x000000000000794d */ /* 0x000fea0003800000 */
.L_x_75:
[----:B------:R-:W0:Y:S02]  /*0d10*/  LDCU.64 UR6, c[0x0][0x380] ;  /* 0x00007000ff0677ac */ /* 0x000e240008000a00 */
        /* <DEDUP_REMOVED lines=14> */
[----:B------:R-:W-:Y:S01]  /*0e00*/  LEA.HI.X.SX32 R5, R0, UR7, 0x1, P1 ;  /* 0x0000000700057c11 */ /* 0x000fe200088f0eff */
[----:B------:R-:W5:Y:S02]  /*0e10*/  LDCU UR7, c[0x0][0x3a0] ;  /* 0x00007400ff0777ac */ /* 0x000f640008000800 */
[----:B------:R-:W5:Y:S04]  /*0e20*/  LDG.E.U8.CONSTANT R11, desc[UR4][R6.64+0x1] ;  /* 0x00000104060b7981 */ /* 0x000f68000c1e9100 */
[----:B------:R-:W5:Y:S04]  /*0e30*/  LDG.E.U8.CONSTANT R18, desc[UR4][R6.64+0x2] ;  /* 0x0000020406127981 */ /* 0x000f68000c1e9100 */
[----:B------:R5:W5:Y:S04]  /*0e40*/  LDG.E.U8.CONSTANT R17, desc[UR4][R6.64] ;  /* 0x0000000406117981 */ /* 0x000b68000c1e9100 */
[----:B------:R-:W5:Y:S04]  /*0e50*/  LDG.E.U8.CONSTANT R10, desc[UR4][R4.64] ;  /* 0x00000004040a7981 */ /* 0x000f68000c1e9100 */
[----:B------:R-:W5:Y:S04]  /*0e60*/  LDG.E.U8.CONSTANT R0, desc[UR4][R4.64+0x1] ;  /* 0x0000010404007981 */ /* 0x000f68000c1e9100 */
[----:B------:R5:W5:Y:S01]  /*0e70*/  LDG.E.U8.CONSTANT R3, desc[UR4][R4.64+0x2] ;  /* 0x0000020404037981 */ /* 0x000b62000c1e9100 */
[----:B0-----:R-:W-:-:S02]  /*0e80*/  ISETP.NE.AND P0, PT, RZ, UR6, PT ;  /* 0x00000006ff007c0c */ /* 0x001fc4000bf05270 */
[----:B--2---:R-:W-:Y:S02]  /*0e90*/  I2FP.F32.U32 R22, R22 ;  /* 0x0000001600167245 */ /* 0x004fe40000201000 */
[----:B---3--:R-:W-:Y:S02]  /*0ea0*/  I2FP.F32.U32 R24, R24 ;  /* 0x0000001800187245 */ /* 0x008fe40000201000 */
[----:B----4-:R-:W-:Y:S01]  /*0eb0*/  I2FP.F32.U32 R20, R25 ;  /* 0x0000001900147245 */ /* 0x010fe20000201000 */
[C---:B-1----:R-:W-:Y:S02]  /*0ec0*/  FMUL R9, R15.reuse, R22 ;  /* 0x000000160f097220 */ /* 0x042fe40000400000 */
        /* <DEDUP_REMOVED lines=41> */
        .weak           $__internal_3_$__cuda_sm3x_div_rn_noftz_f32_slowpath
        .type           $__internal_3_$__cuda_sm3x_div_rn_noftz_f32_slowpath,@function
        .size           $__internal_3_$__cuda_sm3x_div_rn_noftz_f32_slowpath,(.L_x_144 - $__internal_3_$__cuda_sm3x_div_rn_noftz_f32_slowpath)
$__internal_3_$__cuda_sm3x_div_rn_noftz_f32_slowpath:
        /* <DEDUP_REMOVED lines=29> */
[----:B------:R-:W-:Y:S01]  /*1330*/  @P0 IMAD.MOV.U32 R19, RZ, RZ, RZ ;  /* 0x000000ffff130224 */ /* 0x000fe200078e00ff */
[----:B------:R-:W-:Y:S01]  /*1340*/  @!P0 MOV R19, 0xffffffc0 ;  /* 0xffffffc000138802 */ /* 0x000fe20000000f00 */
[----:B------:R-:W-:Y:S01]  /*1350*/  @!P0 FFMA R0, R0, 1.84467440737095516160e+19, RZ ;  /* 0x5f80000000008823 */ /* 0x000fe200000000ff */
[----:B------:R-:W-:-:S03]  /*1360*/  @!P1 FFMA R3, R3, 1.84467440737095516160e+19, RZ ;  /* 0x5f80000003039823 */ /* 0x000fc600000000ff */
[----:B------:R-:W-:-:S07]  /*1370*/  @!P1 VIADD R19, R19, 0x40 ;  /* 0x0000004013139836 */ /* 0x000fce0000000000 */
.L_x_83:
        /* <DEDUP_REMOVED lines=30> */
[C---:B------:R-:W-:Y:S02]  /*1560*/  IADD3 R22, PT, PT, R17.reuse, 0x20, RZ ;  /* 0x0000002011167810 */ /* 0x040fe40007ffe0ff */
[----:B------:R-:W-:Y:S02]  /*1570*/  ISETP.NE.AND P3, PT, R17, RZ, PT ;  /* 0x000000ff1100720c */ /* 0x000fe40003f65270 */
[----:B------:R-:W-:Y:S01]  /*1580*/  LOP3.LUT R21, R19, 0x7fffff, RZ, 0xc0, !PT ;  /* 0x007fffff13157812 */ /* 0x000fe200078ec0ff */
[CCC-:B------:R-:W-:Y:S01]  /*1590*/  FFMA.RP R19, R3.reuse, R23.reuse, R20.reuse ;  /* 0x0000001703137223 */ /* 0x1c0fe20000008014 */
[----:B------:R-:W-:Y:S01]  /*15a0*/  FFMA.RM R20, R3, R23, R20 ;  /* 0x0000001703147223 */ /* 0x000fe20000004014 */
[----:B------:R-:W-:Y:S01]  /*15b0*/  ISETP.NE.AND P1, PT, R17, RZ, PT ;  /* 0x000000ff1100720c */ /* 0x000fe20003f25270 */
[----:B------:R-:W-:Y:S01]  /*15c0*/  IMAD.MOV R17, RZ, RZ, -R17 ;  /* 0x000000ffff117224 */ /* 0x000fe200078e0a11 */
[----:B------:R-:W-:-:S02]  /*15d0*/  LOP3.LUT R21, R21, 0x800000, RZ, 0xfc, !PT ;  /* 0x0080000015157812 */ /* 0x000fc400078efcff */
        /* <DEDUP_REMOVED lines=13> */
.L_x_90:
[----:B------:R-:W-:-:S04]  /*16b0*/  LOP3.LUT R0, R0, 0x80000000, RZ, 0xc0, !PT ;  /* 0x8000000000007812 */ /* 0x000fc800078ec0ff */
[----:B------:R-:W-:Y:S01]  /*16c0*/  LOP3.LUT R0, R0, 0x7f800000, RZ, 0xfc, !PT ;  /* 0x7f80000000007812 */ /* 0x000fe200078efcff */
[----:B------:R-:W-:Y:S06]  /*16d0*/  BRA `(.L_x_91) ;  /* 0x0000000000047947 */ /* 0x000fec0003800000 */
.L_x_89:
[----:B------:R-:W-:-:S07]  /*16e0*/  IMAD R0, R22, 0x800000, R0 ;  /* 0x0080000016007824 */ /* 0x000fce00078e0200 */
.L_x_91:
[----:B------:R-:W-:Y:S05]  /*16f0*/  BSYNC.RECONVERGENT B2 ;  /* 0x0000000000027941 */ /* 0x000fea0003800200 */
.L_x_88:
[----:B------:R-:W-:Y:S05]  /*1700*/  BRA `(.L_x_92) ;  /* 0x0000000000207947 */ /* 0x000fea0003800000 */
.L_x_87:
[----:B------:R-:W-:-:S04]  /*1710*/  LOP3.LUT R0, R3, 0x80000000, R0, 0x48, !PT ;  /* 0x8000000003007812 */ /* 0x000fc800078e4800 */
[----:B------:R-:W-:Y:S01]  /*1720*/  LOP3.LUT R0, R0, 0x7f800000, RZ, 0xfc, !PT ;  /* 0x7f80000000007812 */ /* 0x000fe200078efcff */
[----:B------:R-:W-:Y:S06]  /*1730*/  BRA `(.L_x_92) ;  /* 0x0000000000147947 */ /* 0x000fec0003800000 */
.L_x_86:
[----:B------:R-:W-:Y:S01]  /*1740*/  LOP3.LUT R0, R3, 0x80000000, R0, 0x48, !PT ;  /* 0x8000000003007812 */ /* 0x000fe200078e4800 */
[----:B------:R-:W-:Y:S06]  /*1750*/  BRA `(.L_x_92) ;  /* 0x00000000000c7947 */ /* 0x000fec0003800000 */
.L_x_85:
[----:B------:R-:W0:Y:S01]  /*1760*/  MUFU.RSQ R0, -QNAN ;  /* 0xffc0000000007908 */ /* 0x000e220000001400 */
[----:B------:R-:W-:Y:S05]  /*1770*/  BRA `(.L_x_92) ;  /* 0x0000000000047947 */ /* 0x000fea0003800000 */
.L_x_84:
[----:B------:R-:W-:-:S07]  /*1780*/  FADD.FTZ R0, R0, R3 ;  /* 0x0000000300007221 */ /* 0x000fce0000010000 */
.L_x_92:
[----:B------:R-:W-:Y:S05]  /*1790*/  BSYNC.RECONVERGENT B1 ;  /* 0x0000000000017941 */ /* 0x000fea0003800200 */
.L_x_82:
[----:B------:R-:W-:-:S04]  /*17a0*/  IMAD.MOV.U32 R19, RZ, RZ, 0x0 ;  /* 0x00000000ff137424 */ /* 0x000fc800078e00ff */
[----:B0-----:R-:W-:Y:S05]  /*17b0*/  RET.REL.NODEC R18 `(preprocess_resize_nhwc) ;  /* 0xffffffe812107950 */ /* 0x001fea0003c3ffff */
.L_x_93:
        /* <DEDUP_REMOVED lines=12> */
.L_x_144:


//--------------------- .text.preprocess_letterbox_nchw --------------------------
	.section	.text.preprocess_letterbox_nchw,"ax",@progbits
	.align	128
        .global         preprocess_letterbox_nchw
        .type           preprocess_letterbox_nchw,@function
        .size           preprocess_letterbox_nchw,(.L_x_145 - preprocess_letterbox_nchw)
        .other          preprocess_letterbox_nchw,@"STO_CUDA_ENTRY STV_DEFAULT"
preprocess_letterbox_nchw:
.text.preprocess_letterbox_nchw:
        /* <DEDUP_REMOVED lines=13> */
[----:B------:R-:W0:Y:S01]  /*00d0*/  LDCU.128 UR4, c[0x0][0x3a0] ;  /* 0x00007400ff0477ac */ /* 0x000e220008000c00 */
[-C--:B------:R-:W-:Y:S02]  /*00e0*/  IMAD R2, R6, R7.reuse, RZ ;  /* 0x0000000706027224 */ /* 0x080fe400078e02ff */
[----:B0-----:R-:W-:Y:S02]  /*00f0*/  VIADD R9, R18, -UR7 ;  /* 0x8000000712097c36 */ /* 0x001fe40008000000 */
[C---:B------:R-:W-:Y:S01]  /*0100*/  VIADD R8, R3.reuse, -UR6 ;  /* 0x8000000603087c36 */ /* 0x040fe20008000000 */
[----:B------:R-:W0:Y:S01]  /*0110*/  LDCU.64 UR6, c[0x0][0x358] ;  /* 0x00006b00ff0677ac */ /* 0x000e220008000a00 */
[----:B------:R-:W-:Y:S01]  /*0120*/  IMAD R18, R3, R7, R18 ;  /* 0x0000000703127224 */ /* 0x000fe200078e0212 */
[----:B------:R-:W-:Y:S02]  /*0130*/  ISETP.GE.AND P0, PT, R9, UR5, PT ;  /* 0x0000000509007c0c */ /* 0x000fe4000bf06270 */
[----:B------:R-:W-:-:S02]  /*0140*/  ISETP.GE.AND P1, PT, R8, UR4, PT ;  /* 0x0000000408007c0c */ /* 0x000fc4000bf26270 */
[----:B------:R-:W-:Y:S02]  /*0150*/  ISETP.LT.OR P0, PT, R9, RZ, P0 ;  /* 0x000000ff0900720c */ /* 0x000fe40000701670 */
        /* <DEDUP_REMOVED lines=27> */
[----:B------:R-:W-:Y:S05]  /*0310*/  CALL.REL.NOINC `($__internal_4_$__cuda_sm3x_div_rn_noftz_f32_slowpath) ;  /* 0x0000001400147944 */ /* 0x000fea0003c00000 */
[----:B------:R-:W-:-:S07]  /*0320*/  MOV R10, R0 ;  /* 0x00000000000a7202 */ /* 0x000fce0000000f00 */
.L_x_96:
        /* <DEDUP_REMOVED lines=19> */
[----:B------:R-:W-:Y:S05]  /*0460*/  CALL.REL.NOINC `($__internal_4_$__cuda_sm3x_div_rn_noftz_f32_slowpath) ;  /* 0x0000001000c07944 */ /* 0x000fea0003c00000 */
[----:B------:R-:W-:-:S07]  /*0470*/  IMAD.MOV.U32 R11, RZ, RZ, R0 ;  /* 0x000000ffff0b7224 */ /* 0x000fce00078e0000 */
.L_x_97:
[----:B------:R-:W0:Y:S01]  /*0480*/  LDC.64 R6, c[0x0][0x3c0] ;  /* 0x0000f000ff067b82 */ /* 0x000e220000000a00 */
[----:B------:R-:W1:Y:S07]  /*0490*/  LDCU UR4, c[0x0][0x3b0] ;  /* 0x00007600ff0477ac */ /* 0x000e6e0008000800 */
[----:B------:R-:W2:Y:S01]  /*04a0*/  LDC.64 R4, c[0x0][0x3b8] ;  /* 0x0000ee00ff047b82 */ /* 0x000ea20000000a00 */
[----:B0-----:R-:W3:Y:S04]  /*04b0*/  LDG.E.CONSTANT R3, desc[UR6][R6.64+0x8] ;  /* 0x0000080606037981 */ /* 0x001ee8000c1e9900 */
[----:B--2---:R-:W1:Y:S01]  /*04c0*/  LDG.E.CONSTANT R0, desc[UR6][R4.64+0x8] ;  /* 0x0000080604007981 */ /* 0x004e62000c1e9900 */
[----:B------:R-:W-:-:S02]  /*04d0*/  IMAD.MOV.U32 R13, RZ, RZ, R11 ;  /* 0x000000ffff0d7224 */ /* 0x000fc400078e000b */
        /* <DEDUP_REMOVED lines=14> */
[----:B------:R-:W-:-:S07]  /*05c0*/  MOV R4, R0 ;  /* 0x0000000000047202 */ /* 0x000fce0000000f00 */
.L_x_98:
[----:B------:R-:W-:Y:S01]  /*05d0*/  IMAD.WIDE R2, R2, 0x4, R8 ;  /* 0x0000000402027825 */ /* 0x000fe200078e0208 */
[----:B------:R-:W-:-:S05]  /*05e0*/  @P2 FMNMX R4, RZ, R4, !PT ;  /* 0x00000004ff042209 */ /* 0x000fca0007800000 */
[----:B------:R-:W-:Y:S01]  /*05f0*/  STG.E desc[UR6][R2.64], R4 ;  /* 0x0000000402007986 */ /* 0x000fe2000c101906 */
[----:B------:R-:W-:Y:S05]  /*0600*/  EXIT ;  /* 0x000000000000794d */ /* 0x000fea0003800000 */
.L_x_95:
        /* <DEDUP_REMOVED lines=12> */
.L_x_94:
        /* <DEDUP_REMOVED lines=12> */
[----:B------:R-:W-:Y:S05]  /*0790*/  CALL.REL.NOINC `($__internal_4_$__cuda_sm3x_div_rn_noftz_f32_slowpath) ;  /* 0x0000000c00f47944 */ /* 0x000fea0003c00000 */
[----:B------:R-:W-:-:S07]  /*07a0*/  IMAD.MOV.U32 R7, RZ, RZ, R0 ;  /* 0x000000ffff077224 */ /* 0x000fce00078e0000 */
.L_x_99:
        /* <DEDUP_REMOVED lines=15> */
.L_x_100:
[----:B------:R-:W-:Y:S01]  /*08a0*/  I2FP.F32.U32 R9, R9 ;  /* 0x0000000900097245 */ /* 0x000fe20000201000 */
[----:B------:R-:W0:Y:S01]  /*08b0*/  LDC.64 R4, c[0x0][0x390] ;  /* 0x0000e400ff047b82 */ /* 0x000e220000000a00 */
[----:B------:R-:W-:Y:S01]  /*08c0*/  I2FP.F32.U32 R8, R8 ;  /* 0x0000000800087245 */ /* 0x000fe20000201000 */
[----:B------:R-:W1:Y:S02]  /*08d0*/  LDCU.64 UR8, c[0x0][0x3c0] ;  /* 0x00007800ff0877ac */ /* 0x000e640008000a00 */
[----:B------:R-:W-:Y:S02]  /*08e0*/  FADD R0, R9, 0.5 ;  /* 0x3f00000009007421 */ /* 0x000fe40000000000 */
[----:B------:R-:W-:Y:S01]  /*08f0*/  FADD R3, R8, 0.5 ;  /* 0x3f00000008037421 */ /* 0x000fe20000000000 */
[----:B------:R-:W2:Y:S01]  /*0900*/  LDCU.64 UR10, c[0x0][0x3b8] ;  /* 0x00007700ff0a77ac */ /* 0x000ea20008000a00 */
[----:B------:R-:W-:Y:S02]  /*0910*/  FFMA R0, R0, R7, -0.5 ;  /* 0xbf00000000007423 */ /* 0x000fe40000000007 */
[----:B------:R-:W-:-:S02]  /*0920*/  FFMA R3, R3, R6, -0.5 ;  /* 0xbf00000003037423 */ /* 0x000fc40000000006 */
[----:B------:R-:W3:Y:S08]  /*0930*/  FRND.FLOOR R7, R0 ;  /* 0x0000000000077307 */ /* 0x000ef00000205000 */
[----:B------:R-:W4:Y:S01]  /*0940*/  FRND.FLOOR R6, R3 ;  /* 0x0000000300067307 */ /* 0x000f220000205000 */
[----:B-1----:R-:W-:Y:S01]  /*0950*/  UISETP.NE.U32.AND UP0, UPT, UR8, URZ, UPT ;  /* 0x000000ff0800728c */ /* 0x002fe2000bf05070 */
[----:B0-----:R-:W-:-:S03]  /*0960*/  IADD3 R10, PT, PT, R5, -0x1, RZ ;  /* 0xffffffff050a7810 */ /* 0x001fc60007ffe0ff */
[----:B------:R-:W-:Y:S01]  /*0970*/  UISETP.NE.AND.EX UP0, UPT, UR9, URZ, UPT, UP0 ;  /* 0x000000ff0900728c */ /* 0x000fe2000bf05300 */
[----:B---3--:R-:W-:Y:S02]  /*0980*/  FADD R11, R0, -R7 ;  /* 0x80000007000b7221 */ /* 0x008fe40000000000 */
[----:B------:R-:W0:Y:S01]  /*0990*/  F2I.FLOOR.NTZ R9, R0 ;  /* 0x0000000000097305 */ /* 0x000e220000207100 */
[----:B------:R-:W-:Y:S01]  /*09a0*/  VIADD R7, R4, 0xffffffff ;  /* 0xffffffff04077836 */ /* 0x000fe20000000000 */
[----:B--2---:R-:W-:-:S04]  /*09b0*/  UISETP.EQ.U32.AND UP1, UPT, UR10, URZ, UPT ;  /* 0x000000ff0a00728c */ /* 0x004fc8000bf22070 */
[----:B------:R-:W-:Y:S01]  /*09c0*/  UISETP.EQ.OR.EX UP0, UPT, UR11, URZ, !UP0, UP1 ;  /* 0x000000ff0b00728c */ /* 0x000fe2000c702710 */
[----:B----4-:R-:W-:Y:S01]  /*09d0*/  FADD R20, R3, -R6 ;  /* 0x8000000603147221 */ /* 0x010fe20000000000 */
[----:B------:R1:W2:Y:S03]  /*09e0*/  F2I.FLOOR.NTZ R8, R3 ;  /* 0x0000000300087305 */ /* 0x0002a60000207100 */
[----:B------:R-:W-:Y:S01]  /*09f0*/  FADD R12, -R20, 1 ;  /* 0x3f800000140c7421 */ /* 0x000fe20000000100 */
[----:B0-----:R-:W-:Y:S01]  /*0a00*/  VIMNMX.RELU R4, PT, PT, R9, R10, PT ;  /* 0x0000000a09047248 */ /* 0x001fe20003fe1100 */
[----:B-1----:R-:W-:Y:S01]  /*0a10*/  FADD R3, -R11, 1 ;  /* 0x3f8000000b037421 */ /* 0x002fe20000000100 */
[----:B------:R-:W-:-:S03]  /*0a20*/  VIADDMNMX.RELU R10, R9, 0x1, R10, PT ;  /* 0x00000001090a7846 */ /* 0x000fc6000380110a */
[----:B------:R-:W-:Y:S01]  /*0a30*/  FMUL R9, R3, R12 ;  /* 0x0000000c03097220 */ /* 0x000fe20000400000 */
[C---:B--2---:R-:W-:Y:S02]  /*0a40*/  VIMNMX.RELU R0, PT, PT, R8.reuse, R7, PT ;  /* 0x0000000708007248 */ /* 0x044fe40003fe1100 */
[----:B------:R-:W-:Y:S01]  /*0a50*/  VIADDMNMX.RELU R6, R8, 0x1, R7, PT ;  /* 0x0000000108067846 */ /* 0x000fe20003801107 */
[C---:B------:R-:W-:Y:S01]  /*0a60*/  FMUL R7, R11.reuse, R20 ;  /* 0x000000140b077220 */ /* 0x040fe20000400000 */
[----:B------:R-:W-:Y:S01]  /*0a70*/  FMUL R20, R20, R3 ;  /* 0x0000000314147220 */ /* 0x000fe20000400000 */
[CC--:B------:R-:W-:Y:S02]  /*0a80*/  IMAD R3, R0.reuse, R5.reuse, R4 ;  /* 0x0000000500037224 */ /* 0x0c0fe400078e0204 */
[----:B------:R-:W-:Y:S01]  /*0a90*/  FMUL R8, R11, R12 ;  /* 0x0000000c0b087220 */ /* 0x000fe20000400000 */
[-C--:B------:R-:W-:Y:S02]  /*0aa0*/  IMAD R0, R0, R5.reuse, R10 ;  /* 0x0000000500007224 */ /* 0x080fe400078e020a */
[----:B------:R-:W-:-:S02]  /*0ab0*/  IMAD R4, R6, R5, R4 ;  /* 0x0000000506047224 */ /* 0x000fc400078e0204 */
[----:B------:R-:W-:Y:S02]  /*0ac0*/  IMAD R5, R6, R5, R10 ;  /* 0x0000000506057224 */ /* 0x000fe400078e020a */
[----:B------:R-:W-:Y:S02]  /*0ad0*/  IMAD R6, R3, 0x3, RZ ;  /* 0x0000000303067824 */ /* 0x000fe400078e02ff */
[----:B------:R-:W-:Y:S02]  /*0ae0*/  IMAD R11, R0, 0x3, RZ ;  /* 0x00000003000b7824 */ /* 0x000fe400078e02ff */
        /* <DEDUP_REMOVED lines=46> */
[----:B------:R-:W-:Y:S05]  /*0dd0*/  CALL.REL.NOINC `($__internal_4_$__cuda_sm3x_div_rn_noftz_f32_slowpath) ;  /* 0x0000000800647944 */ /* 0x000fea0003c00000 */
.L_x_103:
[----:B------:R-:W-:Y:S05]  /*0de0*/  BSYNC.RECONVERGENT B0 ;  /* 0x0000000000007941 */ /* 0x000fea0003800200 */
.L_x_102:
        /* <DEDUP_REMOVED lines=18> */
[----:B------:R-:W-:-:S03]  /*0f10*/  MOV R21, R0 ;  /* 0x0000000000157202 */ /* 0x000fc60000000f00 */
[----:B------:R-:W-:Y:S01]  /*0f20*/  FFMA R26, R7, R26, R28 ;  /* 0x0000001a071a7223 */ /* 0x000fe2000000001c */
[----:B------:R-:W-:-:S03]  /*0f30*/  @P2 FMNMX R21, RZ, R21, !PT ;  /* 0x00000015ff152209 */ /* 0x000fc60007800000 */
        /* <DEDUP_REMOVED lines=14> */
[----:B------:R-:W-:Y:S01]  /*1020*/  IMAD.MOV.U32 R0, RZ, RZ, R22 ;  /* 0x000000ffff007224 */ /* 0x000fe200078e0016 */
[----:B------:R-:W-:-:S07]  /*1030*/  MOV R4, 0x1050 ;  /* 0x0000105000047802 */ /* 0x000fce0000000f00 */
[----:B------:R-:W-:Y:S05]  /*1040*/  CALL.REL.NOINC `($__internal_4_$__cuda_sm3x_div_rn_noftz_f32_slowpath) ;  /* 0x0000000400c87944 */ /* 0x000fea0003c00000 */
.L_x_105:
[----:B------:R-:W-:Y:S05]  /*1050*/  BSYNC.RECONVERGENT B0 ;  /* 0x0000000000007941 */ /* 0x000fea0003800200 */
.L_x_104:
        /* <DEDUP_REMOVED lines=36> */
[----:B------:R-:W-:Y:S05]  /*12a0*/  CALL.REL.NOINC `($__internal_4_$__cuda_sm3x_div_rn_noftz_f32_slowpath) ;  /* 0x0000000400307944 */ /* 0x000fea0003c00000 */
.L_x_107:
[----:B------:R-:W-:Y:S05]  /*12b0*/  BSYNC.RECONVERGENT B0 ;  /* 0x0000000000007941 */ /* 0x000fea0003800200 */
.L_x_106:
[----:B------:R-:W-:Y:S01]  /*12c0*/  IMAD.WIDE R2, R2, 0x4, R18 ;  /* 0x0000000402027825 */ /* 0x000fe200078e0212 */
[----:B------:R-:W-:-:S05]  /*12d0*/  @P2 FMNMX R0, RZ, R0, !PT ;  /* 0x00000000ff002209 */ /* 0x000fca0007800000 */
[----:B------:R-:W-:Y:S01]  /*12e0*/  STG.E desc[UR6][R2.64], R0 ;  /* 0x0000000002007986 */ /* 0x000fe2000c101906 */
[----:B------:R-:W-:Y:S05]  /*12f0*/  EXIT ;  /* 0x000000000000794d */ /* 0x000fea0003800000 */
.L_x_101:
        /* <DEDUP_REMOVED lines=71> */
        .weak           $__internal_4_$__cuda_sm3x_div_rn_noftz_f32_slowpath
        .type           $__internal_4_$__cuda_sm3x_div_rn_noftz_f32_slowpath,@function
        .size           $__internal_4_$__cuda_sm3x_div_rn_noftz_f32_slowpath,(.L_x_145 - $__internal_4_$__cuda_sm3x_div_rn_noftz_f32_slowpath)
$__internal_4_$__cuda_sm3x_div_rn_noftz_f32_slowpath:
        /* <DEDUP_REMOVED lines=34> */
.L_x_109:
        /* <DEDUP_REMOVED lines=51> */
.L_x_116:
[----:B------:R-:W-:-:S04]  /*1cc0*/  LOP3.LUT R0, R0, 0x80000000, RZ, 0xc0, !PT ;  /* 0x8000000000007812 */ /* 0x000fc800078ec0ff */
[----:B------:R-:W-:Y:S01]  /*1cd0*/  LOP3.LUT R0, R0, 0x7f800000, RZ, 0xfc, !PT ;  /* 0x7f80000000007812 */ /* 0x000fe200078efcff */
[----:B------:R-:W-:Y:S06]  /*1ce0*/  BRA `(.L_x_117) ;  /* 0x0000000000047947 */ /* 0x000fec0003800000 */
.L_x_115:
[----:B------:R-:W-:-:S07]  /*1cf0*/  IMAD R0, R21, 0x800000, R0 ;  /* 0x0080000015007824 */ /* 0x000fce00078e0200 */
.L_x_117:
[----:B------:R-:W-:Y:S05]  /*1d00*/  BSYNC.RECONVERGENT B2 ;  /* 0x0000000000027941 */ /* 0x000fea0003800200 */
.L_x_114:
[----:B------:R-:W-:Y:S05]  /*1d10*/  BRA `(.L_x_118) ;  /* 0x0000000000207947 */ /* 0x000fea0003800000 */
.L_x_113:
[----:B------:R-:W-:-:S04]  /*1d20*/  LOP3.LUT R0, R3, 0x80000000, R0, 0x48, !PT ;  /* 0x8000000003007812 */ /* 0x000fc800078e4800 */
[----:B------:R-:W-:Y:S01]  /*1d30*/  LOP3.LUT R0, R0, 0x7f800000, RZ, 0xfc, !PT ;  /* 0x7f80000000007812 */ /* 0x000fe200078efcff */
[----:B------:R-:W-:Y:S06]  /*1d40*/  BRA `(.L_x_118) ;  /* 0x0000000000147947 */ /* 0x000fec0003800000 */
.L_x_112:
[----:B------:R-:W-:Y:S01]  /*1d50*/  LOP3.LUT R0, R3, 0x80000000, R0, 0x48, !PT ;  /* 0x8000000003007812 */ /* 0x000fe200078e4800 */
[----:B------:R-:W-:Y:S06]  /*1d60*/  BRA `(.L_x_118) ;  /* 0x00000000000c7947 */ /* 0x000fec0003800000 */
.L_x_111:
[----:B------:R-:W0:Y:S01]  /*1d70*/  MUFU.RSQ R0, -QNAN ;  /* 0xffc0000000007908 */ /* 0x000e220000001400 */
[----:B------:R-:W-:Y:S05]  /*1d80*/  BRA `(.L_x_118) ;  /* 0x0000000000047947 */ /* 0x000fea0003800000 */
.L_x_110:
[----:B------:R-:W-:-:S07]  /*1d90*/  FADD.FTZ R0, R0, R3 ;  /* 0x0000000300007221 */ /* 0x000fce0000010000 */
.L_x_118:
[----:B------:R-:W-:Y:S05]  /*1da0*/  BSYNC.RECONVERGENT B1 ;  /* 0x0000000000017941 */ /* 0x000fea0003800200 */
.L_x_108:
[----:B------:R-:W-:-:S04]  /*1db0*/  HFMA2 R5, -RZ, RZ, 0, 0 ;  /* 0x00000000ff057431 */ /* 0x000fc800000001ff */
[----:B0-----:R-:W-:Y:S05]  /*1dc0*/  RET.REL.NODEC R4 `(preprocess_letterbox_nchw) ;  /* 0xffffffe0048c7950 */ /* 0x001fea0003c3ffff */
.L_x_119:
        /* <DEDUP_REMOVED lines=11> */
.L_x_145:


//--------------------- .text.preprocess_resize_nchw --------------------------
	.section	.text.preprocess_resize_nchw,"ax",@progbits
	.align	128
        .global         preprocess_resize_nchw
        .type           preprocess_resize_nchw,@function
        .size           preprocess_resize_nchw,(.L_x_146 - preprocess_resize_nchw)
        .other          preprocess_resize_nchw,@"STO_CUDA_ENTRY STV_DEFAULT"
preprocess_resize_nchw:
.text.preprocess_resize_nchw:
        /* <DEDUP_REMOVED lines=25> */
[----:B------:R-:W-:Y:S05]  /*0190*/  CALL.REL.NOINC `($__internal_5_$__cuda_sm3x_div_rn_noftz_f32_slowpath) ;  /* 0x00000010002c7944 */ /* 0x000fea0003c00000 */
[----:B------:R-:W-:-:S07]  /*01a0*/  IMAD.MOV.U32 R4, RZ, RZ, R17 ;  /* 0x000000ffff047224 */ /* 0x000fce00078e0011 */
.L_x_120:
        /* <DEDUP_REMOVED lines=15> */
.L_x_121:
[----:B------:R-:W-:Y:S01]  /*02a0*/  I2FP.F32.S32 R0, R2 ;  /* 0x0000000200007245 */ /* 0x000fe20000201400 */
[----:B------:R-:W0:Y:S04]  /*02b0*/  LDCU.64 UR4, c[0x0][0x3b0] ;  /* 0x00007600ff0477ac */ /* 0x000e280008000a00 */
[----:B------:R-:W-:Y:S01]  /*02c0*/  FADD R3, R0, 0.5 ;  /* 0x3f00000000037421 */ /* 0x000fe20000000000 */
[----:B------:R-:W-:Y:S01]  /*02d0*/  I2FP.F32.U32 R0, R13 ;  /* 0x0000000d00007245 */ /* 0x000fe20000201000 */
[----:B------:R-:W1:Y:S02]  /*02e0*/  LDCU.64 UR6, c[0x0][0x3a8] ;  /* 0x00007500ff0677ac */ /* 0x000e640008000a00 */
[----:B------:R-:W-:Y:S02]  /*02f0*/  FFMA R3, R3, R4, -0.5 ;  /* 0xbf00000003037423 */ /* 0x000fe40000000004 */
[----:B------:R-:W2:Y:S01]  /*0300*/  LDC.64 R4, c[0x0][0x390] ;  /* 0x0000e400ff047b82 */ /* 0x000ea20000000a00 */
[----:B------:R-:W-:Y:S01]  /*0310*/  FADD R7, R0, 0.5 ;  /* 0x3f00000000077421 */ /* 0x000fe20000000000 */
[----:B------:R-:W-:Y:S03]  /*0320*/  F2I.FLOOR.NTZ R8, R3 ;  /* 0x0000000300087305 */ /* 0x000fe60000207100 */
[----:B------:R-:W-:Y:S01]  /*0330*/  FFMA R6, R7, R6, -0.5 ;  /* 0xbf00000007067423 */ /* 0x000fe20000000006 */
[----:B0-----:R-:W-:-:S04]  /*0340*/  UISETP.NE.U32.AND UP0, UPT, UR4, URZ, UPT ;  /* 0x000000ff0400728c */ /* 0x001fc8000bf05070 */
[----:B------:R-:W0:Y:S01]  /*0350*/  FRND.FLOOR R0, R3 ;  /* 0x0000000300007307 */ /* 0x000e220000205000 */
[----:B------:R-:W-:Y:S02]  /*0360*/  UISETP.NE.AND.EX UP0, UPT, UR5, URZ, UPT, UP0 ;  /* 0x000000ff0500728c */ /* 0x000fe4000bf05300 */
[----:B-1----:R-:W-:Y:S01]  /*0370*/  UISETP.EQ.U32.AND UP1, UPT, UR6, URZ, UPT ;  /* 0x000000ff0600728c */ /* 0x002fe2000bf22070 */
[----:B------:R-:W1:Y:S04]  /*0380*/  LDCU.64 UR4, c[0x0][0x358] ;  /* 0x00006b00ff0477ac */ /* 0x000e680008000a00 */
[----:B------:R-:W3:Y:S01]  /*0390*/  F2I.FLOOR.NTZ R9, R6 ;  /* 0x0000000600097305 */ /* 0x000ee20000207100 */
[----:B------:R-:W-:Y:S01]  /*03a0*/  UISETP.EQ.OR.EX UP0, UPT, UR7, URZ, !UP0, UP1 ;  /* 0x000000ff0700728c */ /* 0x000fe2000c702710 */
[----:B--2---:R-:W-:Y:S01]  /*03b0*/  VIADD R11, R5, 0xffffffff ;  /* 0xffffffff050b7836 */ /* 0x004fe20000000000 */
[----:B------:R-:W-:-:S05]  /*03c0*/  IADD3 R4, PT, PT, R4, -0x1, RZ ;  /* 0xffffffff04047810 */ /* 0x000fca0007ffe0ff */
[----:B------:R-:W2:Y:S01]  /*03d0*/  FRND.FLOOR R7, R6 ;  /* 0x0000000600077307 */ /* 0x000ea20000205000 */
[----:B0-----:R-:W-:Y:S01]  /*03e0*/  FADD R14, R3, -R0 ;  /* 0x80000000030e7221 */ /* 0x001fe20000000000 */
[C---:B------:R-:W-:Y:S02]  /*03f0*/  VIMNMX.RELU R0, PT, PT, R8.reuse, R11, PT ;  /* 0x0000000b08007248 */ /* 0x040fe40003fe1100 */
[----:B------:R-:W-:Y:S01]  /*0400*/  VIADDMNMX.RELU R8, R8, 0x1, R11, PT ;  /* 0x0000000108087846 */ /* 0x000fe2000380110b */
[----:B------:R-:W-:Y:S01]  /*0410*/  FADD R16, -R14, 1 ;  /* 0x3f8000000e107421 */ /* 0x000fe20000000100 */
[C---:B---3--:R-:W-:Y:S02]  /*0420*/  VIMNMX.RELU R3, PT, PT, R9.reuse, R4, PT ;  /* 0x0000000409037248 */ /* 0x048fe40003fe1100 */
[----:B------:R-:W-:Y:S01]  /*0430*/  VIADDMNMX.RELU R4, R9, 0x1, R4, PT ;  /* 0x0000000109047846 */ /* 0x000fe20003801104 */
[----:B--2---:R-:W-:Y:S02]  /*0440*/  FADD R7, R6, -R7 ;  /* 0x8000000706077221 */ /* 0x004fe40000000000 */
[----:B------:R-:W-:-:S02]  /*0450*/  IMAD R6, R3, R5, R0 ;  /* 0x0000000503067224 */ /* 0x000fc400078e0200 */
[-C--:B------:R-:W-:Y:S02]  /*0460*/  IMAD R3, R3, R5.reuse, R8 ;  /* 0x0000000503037224 */ /* 0x080fe400078e0208 */
[----:B------:R-:W-:Y:S01]  /*0470*/  FADD R15, -R7, 1 ;  /* 0x3f800000070f7421 */ /* 0x000fe20000000100 */
[----:B------:R-:W-:Y:S02]  /*0480*/  IMAD R0, R4, R5, R0 ;  /* 0x0000000504007224 */ /* 0x000fe400078e0200 */
[----:B------:R-:W-:Y:S01]  /*0490*/  FMUL R12, R14, R7 ;  /* 0x000000070e0c7220 */ /* 0x000fe20000400000 */
[----:B------:R-:W-:Y:S02]  /*04a0*/  IMAD R4, R4, R5, R8 ;  /* 0x0000000504047224 */ /* 0x000fe400078e0208 */
[-C--:B------:R-:W-:Y:S01]  /*04b0*/  FMUL R14, R14, R15.reuse ;  /* 0x0000000f0e0e7220 */ /* 0x080fe20000400000 */
[----:B------:R-:W-:Y:S01]  /*04c0*/  FMUL R15, R16, R15 ;  /* 0x0000000f100f7220 */ /* 0x000fe20000400000 */
[----:B------:R-:W-:-:S02]  /*04d0*/  IMAD R5, R3, 0x3, RZ ;  /* 0x0000000303057824 */ /* 0x000fc400078e02ff */
[----:B------:R-:W-:Y:S01]  /*04e0*/  FMUL R16, R7, R16 ;  /* 0x0000001007107220 */ /* 0x000fe20000400000 */
[----:B------:R-:W-:Y:S02]  /*04f0*/  IMAD R3, R0, 0x3, RZ ;  /* 0x0000000300037824 */ /* 0x000fe400078e02ff */
[----:B------:R-:W-:Y:S02]  /*0500*/  IMAD R7, R6, 0x3, RZ ;  /* 0x0000000306077824 */ /* 0x000fe400078e02ff */
[----:B------:R-:W-:Y:S01]  /*0510*/  IMAD R0, R4, 0x3, RZ ;  /* 0x0000000304007824 */ /* 0x000fe200078e02ff */
[----:B-1----:R-:W-:Y:S06]  /*0520*/  BRA.U UP0, `(.L_x_122) ;  /* 0x0000000900147547 */ /* 0x002fec000b800000 */
        /* <DEDUP_REMOVED lines=42> */
[----:B------:R-:W-:Y:S05]  /*07d0*/  CALL.REL.NOINC `($__internal_5_$__cuda_sm3x_div_rn_noftz_f32_slowpath) ;  /* 0x00000008009c7944 */ /* 0x000fea0003c00000 */
.L_x_124:
[----:B------:R-:W-:Y:S05]  /*07e0*/  BSYNC.RECONVERGENT B0 ;  /* 0x0000000000007941 */ /* 0x000fea0003800200 */
.L_x_123:
[----:B------:R-:W0:Y:S01]  /*07f0*/  LDC.64 R22, c[0x0][0x3b0] ;  /* 0x0000ec00ff167b82 */ /* 0x000e220000000a00 */
[----:B------:R-:W2:Y:S01]  /*0800*/  LDG.E.U8.CONSTANT R20, desc[UR4][R4.64+0x1] ;  /* 0x0000010404147981 */ /* 0x000ea2000c1e9100 */
[----:B------:R-:W1:Y:S03]  /*0810*/  LDCU UR6, c[0x0][0x39c] ;  /* 0x00007380ff0677ac */ /* 0x000e660008000800 */
[----:B------:R-:W3:Y:S01]  /*0820*/  LDG.E.U8.CONSTANT R26, desc[UR4][R6.64+0x1] ;  /* 0x00000104061a7981 */ /* 0x000ee2000c1e9100 */
[----:B------:R-:W4:Y:S03]  /*0830*/  LDCU UR7, c[0x0][0x3a0] ;  /* 0x00007400ff0777ac */ /* 0x000f260008000800 */
[----:B------:R-:W5:Y:S01]  /*0840*/  LDG.E.U8.CONSTANT R25, desc[UR4][R8.64+0x1] ;  /* 0x0000010408197981 */ /* 0x000f62000c1e9100 */
[----:B------:R-:W1:Y:S03]  /*0850*/  LDC.64 R18, c[0x0][0x3a8] ;  /* 0x0000ea00ff127b82 */ /* 0x000e660000000a00 */
[----:B------:R-:W4:Y:S04]  /*0860*/  LDG.E.U8.CONSTANT R24, desc[UR4][R10.64+0x1] ;  /* 0x000001040a187981 */ /* 0x000f28000c1e9100 */
[----:B0-----:R0:W4:Y:S04]  /*0870*/  LDG.E.CONSTANT R3, desc[UR4][R22.64+0x4] ;  /* 0x0000040416037981 */ /* 0x001128000c1e9900 */
[----:B-1----:R-:W4:Y:S01]  /*0880*/  LDG.E.CONSTANT R0, desc[UR4][R18.64+0x4] ;  /* 0x0000040412007981 */ /* 0x002f22000c1e9900 */
[----:B0-----:R-:W-:Y:S01]  /*0890*/  IMAD.MOV.U32 R23, RZ, RZ, R17 ;  /* 0x000000ffff177224 */ /* 0x001fe200078e0011 */
[----:B------:R-:W-:Y:S01]  /*08a0*/  BSSY.RECONVERGENT B0, `(.L_x_125) ;  /* 0x000001c000007945 */ /* 0x000fe20003800200 */
[----:B------:R-:W-:-:S03]  /*08b0*/  IMAD R17, R13, UR6, R2 ;  /* 0x000000060d117c24 */ /* 0x000fc6000f8e0202 */
[----:B------:R-:W-:Y:S02]  /*08c0*/  @P2 FMNMX R23, RZ, R23, !PT ;  /* 0x00000017ff172209 */ /* 0x000fe40007800000 */
[----:B--2---:R-:W-:Y:S02]  /*08d0*/  I2FP.F32.U32 R27, R20 ;  /* 0x00000014001b7245 */ /* 0x004fe40000201000 */
[----:B------:R-:W0:Y:S01]  /*08e0*/  LDC.64 R20, c[0x0][0x388] ;  /* 0x0000e200ff147b82 */ /* 0x000e220000000a00 */
[----:B---3--:R-:W-:Y:S02]  /*08f0*/  I2FP.F32.U32 R26, R26 ;  /* 0x0000001a001a7245 */ /* 0x008fe40000201000 */
[----:B------:R-:W-:Y:S01]  /*0900*/  FMUL R28, R14, R27 ;  /* 0x0000001b0e1c7220 */ /* 0x000fe20000400000 */
[----:B-----5:R-:W-:-:S03]  /*0910*/  I2FP.F32.U32 R25, R25 ;  /* 0x0000001900197245 */ /* 0x020fc60000201000 */
[----:B------:R-:W-:Y:S01]  /*0920*/  FFMA R29, R15, R26, R28 ;  /* 0x0000001a0f1d7223 */ /* 0x000fe2000000001c */
[----:B----4-:R-:W-:-:S03]  /*0930*/  I2FP.F32.U32 R27, R24 ;  /* 0x00000018001b7245 */ /* 0x010fc60000201000 */
[----:B------:R-:W-:-:S04]  /*0940*/  FFMA R25, R16, R25, R29 ;  /* 0x0000001910197223 */ /* 0x000fc8000000001d */
[----:B------:R-:W-:-:S04]  /*0950*/  FFMA R25, R12, R27, R25 ;  /* 0x0000001b0c197223 */ /* 0x000fc80000000019 */
[----:B------:R-:W-:Y:S01]  /*0960*/  FADD R25, R25, 0.5 ;  /* 0x3f00000019197421 */ /* 0x000fe20000000000 */
[----:B------:R-:W1:Y:S04]  /*0970*/  MUFU.RCP R22, R3 ;  /* 0x0000000300167308 */ /* 0x000e680000001000 */
[----:B------:R-:W-:Y:S01]  /*0980*/  FMNMX R25, RZ, R25, !PT ;  /* 0x00000019ff197209 */ /* 0x000fe20007800000 */
[----:B0-----:R-:W-:-:S03]  /*0990*/  IMAD.WIDE R20, R17, 0x4, R20 ;  /* 0x0000000411147825 */ /* 0x001fc600078e0214 */
[----:B------:R-:W-:Y:S02]  /*09a0*/  FMNMX R25, R25, 255, PT ;  /* 0x437f000019197809 */ /* 0x000fe40003800000 */
[----:B------:R0:W-:Y:S03]  /*09b0*/  STG.E desc[UR4][R20.64], R23 ;  /* 0x0000001714007986 */ /* 0x0001e6000c101904 */
[----:B------:R-:W-:-:S04]  /*09c0*/  FFMA R0, R25, UR7, -R0 ;  /* 0x0000000719007c23 */ /* 0x000fc80008000800 */
[----:B------:R-:W2:Y:S01]  /*09d0*/  FCHK P0, R0, R3 ;  /* 0x0000000300007302 */ /* 0x000ea20000000000 */
[----:B-1----:R-:W-:-:S04]  /*09e0*/  FFMA R17, -R3, R22, 1 ;  /* 0x3f80000003117423 */ /* 0x002fc80000000116 */
[----:B------:R-:W-:-:S04]  /*09f0*/  FFMA R17, R22, R17, R22 ;  /* 0x0000001116117223 */ /* 0x000fc80000000016 */
[----:B------:R-:W-:-:S04]  /*0a00*/  FFMA R18, R0, R17, RZ ;  /* 0x0000001100127223 */ /* 0x000fc800000000ff */
[----:B------:R-:W-:-:S04]  /*0a10*/  FFMA R19, -R3, R18, R0 ;  /* 0x0000001203137223 */ /* 0x000fc80000000100 */
[----:B------:R-:W-:Y:S01]  /*0a20*/  FFMA R17, R17, R19, R18 ;  /* 0x0000001311117223 */ /* 0x000fe20000000012 */
[----:B0-2---:R-:W-:Y:S06]  /*0a30*/  @!P0 BRA `(.L_x_126) ;  /* 0x0000000000088947 */ /* 0x005fec0003800000 */
[----:B------:R-:W-:-:S07]  /*0a40*/  MOV R18, 0xa60 ;  /* 0x00000a6000127802 */ /* 0x000fce0000000f00 */
[----:B------:R-:W-:Y:S05]  /*0a50*/  CALL.REL.NOINC `($__internal_5_$__cuda_sm3x_div_rn_noftz_f32_slowpath) ;  /* 0x0000000400fc7944 */ /* 0x000fea0003c00000 */
.L_x_126:
[----:B------:R-:W-:Y:S05]  /*0a60*/  BSYNC.RECONVERGENT B0 ;  /* 0x0000000000007941 */ /* 0x000fea0003800200 */
.L_x_125:
[----:B------:R-:W0:Y:S01]  /*0a70*/  LDC.64 R18, c[0x0][0x3b0] ;  /* 0x0000ec00ff127b82 */ /* 0x000e220000000a00 */
[----:B------:R-:W2:Y:S01]  /*0a80*/  LDG.E.U8.CONSTANT R4, desc[UR4][R4.64+0x2] ;  /* 0x0000020404047981 */ /* 0x000ea2000c1e9100 */
[----:B------:R-:W1:Y:S03]  /*0a90*/  LDCU.64 UR6, c[0x0][0x398] ;  /* 0x00007300ff0677ac */ /* 0x000e660008000a00 */
[----:B------:R-:W3:Y:S04]  /*0aa0*/  LDG.E.U8.CONSTANT R6, desc[UR4][R6.64+0x2] ;  /* 0x0000020406067981 */ /* 0x000ee8000c1e9100 */
[----:B------:R-:W4:Y:S01]  /*0ab0*/  LDG.E.U8.CONSTANT R8, desc[UR4][R8.64+0x2] ;  /* 0x0000020408087981 */ /* 0x000f22000c1e9100 */
[----:B------:R-:W5:Y:S03]  /*0ac0*/  LDC.64 R22, c[0x0][0x3a8] ;  /* 0x0000ea00ff167b82 */ /* 0x000f660000000a00 */
[----:B------:R-:W4:Y:S05]  /*0ad0*/  LDG.E.U8.CONSTANT R10, desc[UR4][R10.64+0x2] ;  /* 0x000002040a0a7981 */ /* 0x000f2a000c1e9100 */
[----:B------:R-:W4:Y:S01]  /*0ae0*/  LDC.64 R20, c[0x0][0x388] ;  /* 0x0000e200ff147b82 */ /* 0x000f220000000a00 */
[----:B0-----:R-:W4:Y:S04]  /*0af0*/  LDG.E.CONSTANT R3, desc[UR4][R18.64+0x8] ;  /* 0x0000080412037981 */ /* 0x001f28000c1e9900 */
[----:B-----5:R-:W5:Y:S01]  /*0b00*/  LDG.E.CONSTANT R0, desc[UR4][R22.64+0x8] ;  /* 0x0000080416007981 */ /* 0x020f62000c1e9900 */
[----:B-1----:R-:W-:Y:S01]  /*0b10*/  VIADD R13, R13, UR6 ;  /* 0x000000060d0d7c36 */ /* 0x002fe20008000000 */
[----:B------:R-:W5:Y:S01]  /*0b20*/  LDCU UR6, c[0x0][0x3a0] ;  /* 0x00007400ff0677ac */ /* 0x000f620008000800 */
[----:B------:R-:W-:Y:S01]  /*0b30*/  @P2 FMNMX R17, RZ, R17, !PT ;  /* 0x00000011ff112209 */ /* 0x000fe20007800000 */
        /* <DEDUP_REMOVED lines=9> */
[----:B------:R-:W-:-:S03]  /*0bd0*/  IMAD R5, R13, UR7, R2 ;  /* 0x000000070d057c24 */ /* 0x000fc6000f8e0202 */
[----:B------:R-:W-:Y:S01]  /*0be0*/  FADD R7, R7, 0.5 ;  /* 0x3f00000007077421 */ /* 0x000fe20000000000 */
[----:B------:R-:W-:Y:S01]  /*0bf0*/  IMAD.WIDE R20, R5, 0x4, R20 ;  /* 0x0000000405147825 */ /* 0x000fe200078e0214 */
[----:B------:R-:W0:Y:S03]  /*0c00*/  MUFU.RCP R4, R3 ;  /* 0x0000000300047308 */ /* 0x000e260000001000 */
[----:B------:R-:W-:Y:S01]  /*0c10*/  FMNMX R7, RZ, R7, !PT ;  /* 0x00000007ff077209 */ /* 0x000fe20007800000 */
[----:B------:R1:W-:Y:S03]  /*0c20*/  STG.E desc[UR4][R20.64], R17 ;  /* 0x0000001114007986 */ /* 0x0003e6000c101904 */
[----:B------:R-:W-:-:S05]  /*0c30*/  FMNMX R7, R7, 255, PT ;  /* 0x437f000007077809 */ /* 0x000fca0003800000 */
        /* <DEDUP_REMOVED lines=9> */
[----:B------:R-:W-:Y:S05]  /*0cd0*/  CALL.REL.NOINC `($__internal_5_$__cuda_sm3x_div_rn_noftz_f32_slowpath) ;  /* 0x00000004005c7944 */ /* 0x000fea0003c00000 */
[----:B------:R-:W-:-:S07]  /*0ce0*/  IMAD.MOV.U32 R6, RZ, RZ, R17 ;  /* 0x000000ffff067224 */ /* 0x000fce00078e0011 */
.L_x_128:
[----:B------:R-:W-:Y:S05]  /*0cf0*/  BSYNC.RECONVERGENT B0 ;  /* 0x0000000000007941 */ /* 0x000fea0003800200 */
.L_x_127:
[----:B------:R-:W0:Y:S01]  /*0d00*/  LDCU.64 UR6, c[0x0][0x398] ;  /* 0x00007300ff0677ac */ /* 0x000e220008000a00 */
[----:B------:R-:W1:Y:S01]  /*0d10*/  LDC.64 R4, c[0x0][0x388] ;  /* 0x0000e200ff047b82 */ /* 0x000e620000000a00 */
[----:B------:R-:W-:Y:S02]  /*0d20*/  @P2 FMNMX R6, RZ, R6, !PT ;  /* 0x00000006ff062209 */ /* 0x000fe40007800000 */
[----:B0-----:R-:W-:-:S05]  /*0d30*/  IADD3 R13, PT, PT, R13, UR6, RZ ;  /* 0x000000060d0d7c10 */ /* 0x001fca000fffe0ff */
[----:B------:R-:W-:-:S04]  /*0d40*/  IMAD R3, R13, UR7, R2 ;  /* 0x000000070d037c24 */ /* 0x000fc8000f8e0202 */
[----:B-1----:R-:W-:-:S05]  /*0d50*/  IMAD.WIDE R2, R3, 0x4, R4 ;  /* 0x0000000403027825 */ /* 0x002fca00078e0204 */
[----:B------:R-:W-:Y:S01]  /*0d60*/  STG.E desc[UR4][R2.64], R6 ;  /* 0x0000000602007986 */ /* 0x000fe2000c101904 */
[----:B------:R-:W-:Y:S05]  /*0d70*/  EXIT ;  /* 0x000000000000794d */ /* 0x000fea0003800000 */
.L_x_122:
[----:B------:R-:W0:Y:S01]  /*0d80*/  LDCU.64 UR6, c[0x0][0x380] ;  /* 0x00007000ff0677ac */ /* 0x000e220008000a00 */
[----:B------:R-:W1:Y:S01]  /*0d90*/  LDCU.64 UR8, c[0x0][0x398] ;  /* 0x00007300ff0877ac */ /* 0x000e620008000a00 */
        /* <DEDUP_REMOVED lines=11> */
[----:B------:R-:W5:Y:S01]  /*0e50*/  LDG.E.U8.CONSTANT R21, desc[UR4][R8.64] ;  /* 0x0000000408157981 */ /* 0x000f62000c1e9100 */
[----:B------:R-:W-:Y:S01]  /*0e60*/  LEA.HI.X.SX32 R5, R0, UR7, 0x1, P0 ;  /* 0x0000000700057c11 */ /* 0x000fe200080f0eff */
[----:B------:R-:W1:Y:S02]  /*0e70*/  LDCU UR7, c[0x0][0x3a0] ;  /* 0x00007400ff0777ac */ /* 0x000e640008000800 */
[----:B------:R-:W5:Y:S04]  /*0e80*/  LDG.E.U8.CONSTANT R18, desc[UR4][R8.64+0x1] ;  /* 0x0000010408127981 */ /* 0x000f68000c1e9100 */
[----:B------:R-:W5:Y:S04]  /*0e90*/  LDG.E.U8.CONSTANT R20, desc[UR4][R8.64+0x2] ;  /* 0x0000020408147981 */ /* 0x000f68000c1e9100 */
[----:B------:R-:W5:Y:S04]  /*0ea0*/  LDG.E.U8.CONSTANT R19, desc[UR4][R6.64] ;  /* 0x0000000406137981 */ /* 0x000f68000c1e9100 */
[----:B------:R-:W5:Y:S04]  /*0eb0*/  LDG.E.U8.CONSTANT R17, desc[UR4][R6.64+0x1] ;  /* 0x0000010406117981 */ /* 0x000f68000c1e9100 */
[----:B------:R-:W5:Y:S04]  /*0ec0*/  LDG.E.U8.CONSTANT R3, desc[UR4][R6.64+0x2] ;  /* 0x0000020406037981 */ /* 0x000f68000c1e9100 */
[----:B------:R-:W5:Y:S04]  /*0ed0*/  LDG.E.U8.CONSTANT R10, desc[UR4][R4.64] ;  /* 0x00000004040a7981 */ /* 0x000f68000c1e9100 */
[----:B------:R-:W5:Y:S04]  /*0ee0*/  LDG.E.U8.CONSTANT R0, desc[UR4][R4.64+0x1] ;  /* 0x0000010404007981 */ /* 0x000f68000c1e9100 */
[----:B------:R1:W5:Y:S01]  /*0ef0*/  LDG.E.U8.CONSTANT R11, desc[UR4][R4.64+0x2] ;  /* 0x00000204040b7981 */ /* 0x000362000c1e9100 */
[----:B0-----:R-:W-:Y:S01]  /*0f00*/  ISETP.NE.AND P0, PT, RZ, UR6, PT ;  /* 0x00000006ff007c0c */ /* 0x001fe2000bf05270 */
[----:B-1----:R-:W0:Y:S01]  /*0f10*/  LDC.64 R4, c[0x0][0x388] ;  /* 0x0000e200ff047b82 */ /* 0x002e220000000a00 */
[----:B--2---:R-:W-:-:S02]  /*0f20*/  I2FP.F32.U32 R23, R22 ;  /* 0x0000001600177245 */ /* 0x004fc40000201000 */
[----:B---3--:R-:W-:-:S03]  /*0f30*/  I2FP.F32.U32 R25, R24 ;  /* 0x0000001800197245 */ /* 0x008fc60000201000 */
[C---:B------:R-:W-:Y:S01]  /*0f40*/  FMUL R22, R14.reuse, R23 ;  /* 0x000000170e167220 */ /* 0x040fe20000400000 */
[----:B----4-:R-:W-:Y:S01]  /*0f50*/  I2FP.F32.U32 R9, R26 ;  /* 0x0000001a00097245 */ /* 0x010fe20000201000 */
[----:B------:R-:W-:Y:S01]  /*0f60*/  FMUL R24, R14, R25 ;  /* 0x000000190e187220 */ /* 0x000fe20000400000 */
[----:B-----5:R-:W-:-:S03]  /*0f70*/  I2FP.F32.U32 R8, R21 ;  /* 0x0000001500087245 */ /* 0x020fc60000201000 */
        /* <DEDUP_REMOVED lines=10> */
[----:B------:R-:W-:-:S03]  /*1020*/  I2FP.F32.U32 R3, R10 ;  /* 0x0000000a00037245 */ /* 0x000fc60000201000 */
[C---:B------:R-:W-:Y:S01]  /*1030*/  FFMA R20, R16.reuse, R15, R20 ;  /* 0x0000000f10147223 */ /* 0x040fe20000000014 */
[----:B------:R-:W-:Y:S01]  /*1040*/  I2FP.F32.U32 R9, R0 ;  /* 0x0000000000097245 */ /* 0x000fe20000201000 */
[----:B------:R-:W-:Y:S01]  /*1050*/  FFMA R0, R16, R17, R21 ;  /* 0x0000001110007223 */ /* 0x000fe20000000015 */
[C---:B------:R-:W-:Y:S01]  /*1060*/  FFMA R3, R12.reuse, R3, R7 ;  /* 0x000000030c037223 */ /* 0x040fe20000000007 */
[----:B------:R-:W-:Y:S01]  /*1070*/  VIADD R7, R13, UR8 ;  /* 0x000000080d077c36 */ /* 0x000fe20008000000 */
[----:B------:R-:W-:Y:S01]  /*1080*/  I2FP.F32.U32 R11, R11 ;  /* 0x0000000b000b7245 */ /* 0x000fe20000201000 */
[C---:B------:R-:W-:Y:S01]  /*1090*/  FFMA R0, R12.reuse, R9, R0 ;  /* 0x000000090c007223 */ /* 0x040fe20000000000 */
[----:B------:R-:W-:Y:S01]  /*10a0*/  FADD R3, R3, 0.5 ;  /* 0x3f00000003037421 */ /* 0x000fe20000000000 */
[C---:B------:R-:W-:Y:S02]  /*10b0*/  VIADD R9, R7.reuse, UR8 ;  /* 0x0000000807097c36 */ /* 0x040fe40008000000 */
[----:B------:R-:W-:Y:S01]  /*10c0*/  FFMA R11, R12, R11, R20 ;  /* 0x0000000b0c0b7223 */ /* 0x000fe20000000014 */
[----:B------:R-:W-:Y:S01]  /*10d0*/  FADD R0, R0, 0.5 ;  /* 0x3f00000000007421 */ /* 0x000fe20000000000 */
[----:B------:R-:W-:Y:S01]  /*10e0*/  FMNMX R3, RZ, R3, !PT ;  /* 0x00000003ff037209 */ /* 0x000fe20007800000 */
[----:B------:R-:W-:-:S02]  /*10f0*/  IMAD R15, R7, UR9, R2 ;  /* 0x00000009070f7c24 */ /* 0x000fc4000f8e0202 */
[----:B------:R-:W-:Y:S01]  /*1100*/  FADD R11, R11, 0.5 ;  /* 0x3f0000000b0b7421 */ /* 0x000fe20000000000 */
[--C-:B------:R-:W-:Y:S01]  /*1110*/  IMAD R13, R13, UR9, R2.reuse ;  /* 0x000000090d0d7c24 */ /* 0x100fe2000f8e0202 */
[----:B------:R-:W-:Y:S01]  /*1120*/  FMNMX R6, RZ, R0, !PT ;  /* 0x00000000ff067209 */ /* 0x000fe20007800000 */
[----:B------:R-:W-:Y:S01]  /*1130*/  IMAD R17, R9, UR9, R2 ;  /* 0x0000000909117c24 */ /* 0x000fe2000f8e0202 */
[----:B------:R-:W-:Y:S01]  /*1140*/  FMNMX R0, R3, 255, PT ;  /* 0x437f000003007809 */ /* 0x000fe20003800000 */
[----:B0-----:R-:W-:Y:S01]  /*1150*/  IMAD.WIDE R2, R13, 0x4, R4 ;  /* 0x000000040d027825 */ /* 0x001fe200078e0204 */
[----:B------:R-:W-:Y:S02]  /*1160*/  FMNMX R11, RZ, R11, !PT ;  /* 0x0000000bff0b7209 */ /* 0x000fe40007800000 */
[----:B------:R-:W-:Y:S01]  /*1170*/  FMNMX R6, R6, 255, PT ;  /* 0x437f000006067809 */ /* 0x000fe20003800000 */
[----:B------:R-:W-:Y:S01]  /*1180*/  FMUL R9, R0, UR7 ;  /* 0x0000000700097c20 */ /* 0x000fe20008400000 */
[----:B------:R-:W-:-:S03]  /*1190*/  FMNMX R7, R11, 255, PT ;  /* 0x437f00000b077809 */ /* 0x000fc60003800000 */
[----:B------:R-:W-:Y:S01]  /*11a0*/  FMUL R11, R6, UR7 ;  /* 0x00000007060b7c20 */ /* 0x000fe20008400000 */
[----:B------:R-:W-:Y:S01]  /*11b0*/  @P0 FMNMX R9, RZ, R9, !PT ;  /* 0x00000009ff090209 */ /* 0x000fe20007800000 */
[----:B------:R-:W-:Y:S01]  /*11c0*/  FMUL R13, R7, UR7 ;  /* 0x00000007070d7c20 */ /* 0x000fe20008400000 */
[--C-:B------:R-:W-:Y:S02]  /*11d0*/  IMAD.WIDE R6, R15, 0x4, R4.reuse ;  /* 0x000000040f067825 */ /* 0x100fe400078e0204 */
[----:B------:R-:W-:Y:S01]  /*11e0*/  @P0 FMNMX R11, RZ, R11, !PT ;  /* 0x0000000bff0b0209 */ /* 0x000fe20007800000 */
[----:B------:R-:W-:Y:S01]  /*11f0*/  STG.E desc[UR4][R2.64], R9 ;  /* 0x0000000902007986 */ /* 0x000fe2000c101904 */
[----:B------:R-:W-:Y:S01]  /*1200*/  IMAD.WIDE R4, R17, 0x4, R4 ;  /* 0x0000000411047825 */ /* 0x000fe200078e0204 */
[----:B------:R-:W-:Y:S02]  /*1210*/  @P0 FMNMX R13, RZ, R13, !PT ;  /* 0x0000000dff0d0209 */ /* 0x000fe40007800000 */
[----:B------:R-:W-:Y:S04]  /*1220*/  STG.E desc[UR4][R6.64], R11 ;  /* 0x0000000b06007986 */ /* 0x000fe8000c101904 */
[----:B------:R-:W-:Y:S01]  /*1230*/  STG.E desc[UR4][R4.64], R13 ;  /* 0x0000000d04007986 */ /* 0x000fe2000c101904 */
[----:B------:R-:W-:Y:S05]  /*1240*/  EXIT ;  /* 0x000000000000794d */ /* 0x000fea0003800000 */
        .weak           $__internal_5_$__cuda_sm3x_div_rn_noftz_f32_slowpath
        .type           $__internal_5_$__cuda_sm3x_div_rn_noftz_f32_slowpath,@function
        .size           $__internal_5_$__cuda_sm3x_div_rn_noftz_f32_slowpath,(.L_x_146 - $__internal_5_$__cuda_sm3x_div_rn_noftz_f32_slowpath)
$__internal_5_$__cuda_sm3x_div_rn_noftz_f32_slowpath:
        /* <DEDUP_REMOVED lines=34> */
.L_x_130:
[----:B------:R-:W-:Y:S01]  /*1470*/  LEA R22, R17, 0xc0800000, 0x17 ;  /* 0xc080000011167811 */ /* 0x000fe200078eb8ff */
[----:B------:R-:W-:Y:S01]  /*1480*/  VIADD R20, R20, 0xffffff81 ;  /* 0xffffff8114147836 */ /* 0x000fe20000000000 */
[----:B------:R-:W-:Y:S03]  /*1490*/  BSSY.RECONVERGENT B2, `(.L_x_135) ;  /* 0x0000035000027945 */ /* 0x000fe60003800200 */
        /* <DEDUP_REMOVED lines=32> */
[C---:B------:R-:W-:Y:S01]  /*16a0*/  VIADD R3, R17.reuse, 0x20 ;  /* 0x0000002011037836 */ /* 0x040fe20000000000 */
[----:B------:R-:W-:Y:S02]  /*16b0*/  LOP3.LUT R20, R20, 0x800000, RZ, 0xfc, !PT ;  /* 0x0080000014147812 */ /* 0x000fe400078efcff */
[----:B------:R-:W-:-:S02]  /*16c0*/  IADD3 R17, PT, PT, -R17, RZ, RZ ;  /* 0x000000ff11117210 */ /* 0x000fc40007ffe1ff */
[----:B------:R-:W-:Y:S02]  /*16d0*/  SHF.L.U32 R3, R20, R3, RZ ;  /* 0x0000000314037219 */ /* 0x000fe400000006ff */
[----:B------:R-:W-:Y:S02]  /*16e0*/  FSETP.NEU.FTZ.AND P0, PT, R19, R22, PT ;  /* 0x000000161300720b */ /* 0x000fe40003f1d000 */
        /* <DEDUP_REMOVED lines=11> */
.L_x_137:
[----:B------:R-:W-:-:S04]  /*17a0*/  LOP3.LUT R0, R0, 0x80000000, RZ, 0xc0, !PT ;  /* 0x8000000000007812 */ /* 0x000fc800078ec0ff */
[----:B------:R-:W-:Y:S01]  /*17b0*/  LOP3.LUT R0, R0, 0x7f800000, RZ, 0xfc, !PT ;  /* 0x7f80000000007812 */ /* 0x000fe200078efcff */
[----:B------:R-:W-:Y:S06]  /*17c0*/  BRA `(.L_x_138) ;  /* 0x0000000000047947 */ /* 0x000fec0003800000 */
.L_x_136:
[----:B------:R-:W-:-:S07]  /*17d0*/  IMAD R0, R20, 0x800000, R0 ;  /* 0x0080000014007824 */ /* 0x000fce00078e0200 */
.L_x_138:
[----:B------:R-:W-:Y:S05]  /*17e0*/  BSYNC.RECONVERGENT B2 ;  /* 0x0000000000027941 */ /* 0x000fea0003800200 */
.L_x_135:
[----:B------:R-:W-:Y:S05]  /*17f0*/  BRA `(.L_x_139) ;  /* 0x0000000000207947 */ /* 0x000fea0003800000 */
.L_x_134:
[----:B------:R-:W-:-:S04]  /*1800*/  LOP3.LUT R0, R3, 0x80000000, R0, 0x48, !PT ;  /* 0x8000000003007812 */ /* 0x000fc800078e4800 */
[----:B------:R-:W-:Y:S01]  /*1810*/  LOP3.LUT R0, R0, 0x7f800000, RZ, 0xfc, !PT ;  /* 0x7f80000000007812 */ /* 0x000fe200078efcff */
[----:B------:R-:W-:Y:S06]  /*1820*/  BRA `(.L_x_139) ;  /* 0x0000000000147947 */ /* 0x000fec0003800000 */
.L_x_133:
[----:B------:R-:W-:Y:S01]  /*1830*/  LOP3.LUT R0, R3, 0x80000000, R0, 0x48, !PT ;  /* 0x8000000003007812 */ /* 0x000fe200078e4800 */
[----:B------:R-:W-:Y:S06]  /*1840*/  BRA `(.L_x_139) ;  /* 0x00000000000c7947 */ /* 0x000fec0003800000 */
.L_x_132:
[----:B------:R-:W0:Y:S01]  /*1850*/  MUFU.RSQ R0, -QNAN ;  /* 0xffc0000000007908 */ /* 0x000e220000001400 */
[----:B------:R-:W-:Y:S05]  /*1860*/  BRA `(.L_x_139) ;  /* 0x0000000000047947 */ /* 0x000fea0003800000 */
.L_x_131:
[----:B------:R-:W-:-:S07]  /*1870*/  FADD.FTZ R0, R0, R3 ;  /* 0x0000000300007221 */ /* 0x000fce0000010000 */
.L_x_139:
[----:B------:R-:W-:Y:S05]  /*1880*/  BSYNC.RECONVERGENT B1 ;  /* 0x0000000000017941 */ /* 0x000fea0003800200 */
.L_x_129:
[----:B------:R-:W-:Y:S01]  /*1890*/  IMAD.MOV.U32 R19, RZ, RZ, 0x0 ;  /* 0x00000000ff137424 */ /* 0x000fe200078e00ff */
[----:B0-----:R-:W-:-:S03]  /*18a0*/  MOV R17, R0 ;  /* 0x0000000000117202 */ /* 0x001fc60000000f00 */
[----:B------:R-:W-:Y:S05]  /*18b0*/  RET.REL.NODEC R18 `(preprocess_resize_nchw) ;  /* 0xffffffe412d07950 */ /* 0x000fea0003c3ffff */
.L_x_140:
        /* <DEDUP_REMOVED lines=12> */
.L_x_146:


//--------------------- .nv.shared.reserved.0     --------------------------
	.section	.nv.shared.reserved.0,"aw",@nobits
	.weak		__nv_reservedSMEM_offset_0_alias
	.size		__nv_reservedSMEM_offset_0_alias, 0, 64
	.other		__nv_reservedSMEM_offset_0_alias,@"STO_CUDA_RESERVED_SHARED STV_DEFAULT"
__nv_reservedSMEM_offset_0_alias:
	.zero		0
	.zero		64


//--------------------- .nv.constant0.preprocess_batch_resize_nchw --------------------------
	.section	.nv.constant0.preprocess_batch_resize_nchw,"a",@progbits
	.sectionflags	@""
	.align	4
.nv.constant0.preprocess_batch_resize_nchw:
	.zero		952


//--------------------- .nv.constant0.preprocess_fit_adaptive_nchw --------------------------
	.section	.nv.constant0.preprocess_fit_adaptive_nchw,"a",@progbits
	.sectionflags	@""
	.align	4
.nv.constant0.preprocess_fit_adaptive_nchw:
	.zero		964


//--------------------- .nv.constant0.preprocess_letterbox_nhwc --------------------------
	.section	.nv.constant0.preprocess_letterbox_nhwc,"a",@progbits
	.sectionflags	@""
	.align	4
.nv.constant0.preprocess_letterbox_nhwc:
	.zero		972


//--------------------- .nv.constant0.preprocess_resize_nhwc --------------------------
	.section	.nv.constant0.preprocess_resize_nhwc,"a",@progbits
	.sectionflags	@""
	.align	4
.nv.constant0.preprocess_resize_nhwc:
	.zero		956


//--------------------- .nv.constant0.preprocess_letterbox_nchw --------------------------
	.section	.nv.constant0.preprocess_letterbox_nchw,"a",@progbits
	.sectionflags	@""
	.align	4
.nv.constant0.preprocess_letterbox_nchw:
	.zero		972


//--------------------- .nv.constant0.preprocess_resize_nchw --------------------------
	.section	.nv.constant0.preprocess_resize_nchw,"a",@progbits
	.sectionflags	@""
	.align	4
.nv.constant0.preprocess_resize_nchw:
	.zero		956


//--------------------- SYMBOLS --------------------------

	.type		.nv.reservedSmem.offset0,@object
	.size		.nv.reservedSmem.offset0,0x4
